//
// Generated by NVIDIA NVVM Compiler
//
// Compiler Build ID: CL-36424714
// Cuda compilation tools, release 13.0, V13.0.88
// Based on NVVM 20.0.0
//

.version 9.0
.target sm_100
.address_size 64

	// .globl	_Z14max_idx_kernelIfEvPKT_iiPi
.global .align 4 .b8 blk_vals[131076];
.global .align 4 .b8 blk_idxs[131076];
.global .align 4 .u32 blk_num;
// _ZZ14max_idx_kernelIfEvPKT_iiPiE4vals has been demoted
// _ZZ14max_idx_kernelIfEvPKT_iiPiE4idxs has been demoted
// _ZZ14max_idx_kernelIfEvPKT_iiPiE10last_block has been demoted

.visible .entry _Z14max_idx_kernelIfEvPKT_iiPi(
	.param .u64 .ptr .align 1 _Z14max_idx_kernelIfEvPKT_iiPi_param_0,
	.param .u32 _Z14max_idx_kernelIfEvPKT_iiPi_param_1,
	.param .u32 _Z14max_idx_kernelIfEvPKT_iiPi_param_2,
	.param .u64 .ptr .align 1 _Z14max_idx_kernelIfEvPKT_iiPi_param_3
)
{
	.reg .pred 	%p<31>;
	.reg .b32 	%r<204>;
	.reg .b32 	%f<80>;
	.reg .b64 	%rd<51>;
	// demoted variable
	.shared .align 4 .b8 _ZZ14max_idx_kernelIfEvPKT_iiPiE4vals[32];
	// demoted variable
	.shared .align 4 .b8 _ZZ14max_idx_kernelIfEvPKT_iiPiE4idxs[96];
	// demoted variable
	.shared .align 4 .u32 _ZZ14max_idx_kernelIfEvPKT_iiPiE10last_block;
	ld.param.u64 	%rd10, [_Z14max_idx_kernelIfEvPKT_iiPi_param_0];
	ld.param.u32 	%r99, [_Z14max_idx_kernelIfEvPKT_iiPi_param_1];
	ld.param.u32 	%r100, [_Z14max_idx_kernelIfEvPKT_iiPi_param_2];
	ld.param.u64 	%rd11, [_Z14max_idx_kernelIfEvPKT_iiPi_param_3];
	mov.u32 	%r1, %tid.x;
	mov.u32 	%r2, %ntid.x;
	mov.u32 	%r3, %ctaid.x;
	mad.lo.s32 	%r159, %r2, %r3, %r1;
	mov.b32 	%r102, 0;
	st.volatile.shared.u32 	[_ZZ14max_idx_kernelIfEvPKT_iiPiE10last_block], %r102;
	setp.ge.s32 	%p1, %r159, %r99;
	mov.f32 	%f69, 0fBF800000;
	mov.b32 	%r161, -1;
	@%p1 bra 	$L__BB0_3;
	mov.u32 	%r104, %nctaid.x;
	mul.lo.s32 	%r5, %r2, %r104;
	cvta.to.global.u64 	%rd1, %rd10;
	mov.b32 	%r161, -1;
	mov.f32 	%f69, 0fBF800000;
$L__BB0_2:
	mul.wide.s32 	%rd12, %r159, 4;
	add.s64 	%rd13, %rd1, %rd12;
	ld.global.f32 	%f21, [%rd13];
	setp.gt.f32 	%p2, %f21, %f69;
	selp.b32 	%r161, %r159, %r161, %p2;
	selp.f32 	%f69, %f21, %f69, %p2;
	add.s32 	%r159, %r159, %r5;
	setp.lt.s32 	%p3, %r159, %r99;
	@%p3 bra 	$L__BB0_2;
$L__BB0_3:
	mul.lo.s32 	%r105, %r100, %r100;
	div.s32 	%r106, %r161, %r105;
	mul.lo.s32 	%r107, %r106, %r105;
	sub.s32 	%r108, %r161, %r107;
	div.s32 	%r109, %r108, %r100;
	rem.s32 	%r110, %r161, %r100;
	shl.b32 	%r111, %r1, 2;
	mov.u32 	%r112, _ZZ14max_idx_kernelIfEvPKT_iiPiE4vals;
	add.s32 	%r11, %r112, %r111;
	st.volatile.shared.f32 	[%r11], %f69;
	mov.u32 	%r113, _ZZ14max_idx_kernelIfEvPKT_iiPiE4idxs;
	mad.lo.s32 	%r12, %r1, 12, %r113;
	st.volatile.shared.u32 	[%r12], %r110;
	st.volatile.shared.u32 	[%r12+4], %r109;
	st.volatile.shared.u32 	[%r12+8], %r106;
	bar.sync 	0;
	setp.gt.u32 	%p4, %r1, 3;
	@%p4 bra 	$L__BB0_6;
	ld.volatile.shared.f32 	%f22, [%r11];
	ld.volatile.shared.f32 	%f23, [%r11+16];
	setp.geu.f32 	%p5, %f22, %f23;
	@%p5 bra 	$L__BB0_6;
	ld.volatile.shared.f32 	%f24, [%r11+16];
	st.volatile.shared.f32 	[%r11], %f24;
	ld.volatile.shared.u32 	%r114, [%r12+48];
	st.volatile.shared.u32 	[%r12], %r114;
	ld.volatile.shared.u32 	%r115, [%r12+52];
	st.volatile.shared.u32 	[%r12+4], %r115;
	ld.volatile.shared.u32 	%r116, [%r12+56];
	st.volatile.shared.u32 	[%r12+8], %r116;
$L__BB0_6:
	bar.sync 	0;
	setp.gt.u32 	%p6, %r1, 1;
	@%p6 bra 	$L__BB0_9;
	ld.volatile.shared.f32 	%f25, [%r11];
	ld.volatile.shared.f32 	%f26, [%r11+8];
	setp.geu.f32 	%p7, %f25, %f26;
	@%p7 bra 	$L__BB0_9;
	ld.volatile.shared.f32 	%f27, [%r11+8];
	st.volatile.shared.f32 	[%r11], %f27;
	ld.volatile.shared.u32 	%r117, [%r12+24];
	st.volatile.shared.u32 	[%r12], %r117;
	ld.volatile.shared.u32 	%r118, [%r12+28];
	st.volatile.shared.u32 	[%r12+4], %r118;
	ld.volatile.shared.u32 	%r119, [%r12+32];
	st.volatile.shared.u32 	[%r12+8], %r119;
$L__BB0_9:
	bar.sync 	0;
	setp.ne.s32 	%p8, %r1, 0;
	@%p8 bra 	$L__BB0_12;
	ld.volatile.shared.f32 	%f28, [%r11];
	ld.volatile.shared.f32 	%f29, [_ZZ14max_idx_kernelIfEvPKT_iiPiE4vals+4];
	setp.geu.f32 	%p9, %f28, %f29;
	@%p9 bra 	$L__BB0_12;
	ld.volatile.shared.f32 	%f30, [_ZZ14max_idx_kernelIfEvPKT_iiPiE4vals+4];
	st.volatile.shared.f32 	[%r11], %f30;
	ld.volatile.shared.u32 	%r120, [_ZZ14max_idx_kernelIfEvPKT_iiPiE4idxs+12];
	st.volatile.shared.u32 	[%r12], %r120;
	ld.volatile.shared.u32 	%r121, [_ZZ14max_idx_kernelIfEvPKT_iiPiE4idxs+16];
	st.volatile.shared.u32 	[%r12+4], %r121;
	ld.volatile.shared.u32 	%r122, [_ZZ14max_idx_kernelIfEvPKT_iiPiE4idxs+20];
	st.volatile.shared.u32 	[%r12+8], %r122;
$L__BB0_12:
	setp.ne.s32 	%p10, %r1, 0;
	bar.sync 	0;
	@%p10 bra 	$L__BB0_15;
	ld.volatile.shared.f32 	%f31, [_ZZ14max_idx_kernelIfEvPKT_iiPiE4vals];
	mul.wide.u32 	%rd14, %r3, 4;
	mov.u64 	%rd15, blk_vals;
	add.s64 	%rd16, %rd15, %rd14;
	st.volatile.global.f32 	[%rd16], %f31;
	ld.volatile.shared.u32 	%r123, [_ZZ14max_idx_kernelIfEvPKT_iiPiE4idxs];
	cvt.rn.f32.s32 	%f32, %r123;
	mul.lo.s32 	%r124, %r3, 3;
	mul.wide.u32 	%rd17, %r124, 4;
	mov.u64 	%rd18, blk_idxs;
	add.s64 	%rd19, %rd18, %rd17;
	st.volatile.global.f32 	[%rd19], %f32;
	ld.volatile.shared.u32 	%r125, [_ZZ14max_idx_kernelIfEvPKT_iiPiE4idxs+4];
	cvt.rn.f32.s32 	%f33, %r125;
	add.s32 	%r126, %r124, 1;
	mul.wide.u32 	%rd20, %r126, 4;
	add.s64 	%rd21, %rd18, %rd20;
	st.volatile.global.f32 	[%rd21], %f33;
	ld.volatile.shared.u32 	%r127, [_ZZ14max_idx_kernelIfEvPKT_iiPiE4idxs+8];
	cvt.rn.f32.s32 	%f34, %r127;
	add.s32 	%r128, %r124, 2;
	mul.wide.u32 	%rd22, %r128, 4;
	add.s64 	%rd23, %rd18, %rd22;
	st.volatile.global.f32 	[%rd23], %f34;
	atom.global.add.u32 	%r129, [blk_num], 1;
	mov.u32 	%r130, %nctaid.x;
	add.s32 	%r131, %r130, -1;
	setp.ne.s32 	%p11, %r129, %r131;
	@%p11 bra 	$L__BB0_15;
	mov.b32 	%r132, 1;
	st.volatile.shared.u32 	[_ZZ14max_idx_kernelIfEvPKT_iiPiE10last_block], %r132;
$L__BB0_15:
	bar.sync 	0;
	ld.volatile.shared.u32 	%r133, [_ZZ14max_idx_kernelIfEvPKT_iiPiE10last_block];
	setp.eq.s32 	%p12, %r133, 0;
	@%p12 bra 	$L__BB0_44;
	mov.u32 	%r13, %nctaid.x;
	setp.ge.u32 	%p13, %r1, %r13;
	mov.b32 	%r174, -1;
	mov.f32 	%f71, 0fBF800000;
	mov.u32 	%r175, %r174;
	mov.u32 	%r176, %r174;
	@%p13 bra 	$L__BB0_33;
	add.s32 	%r164, %r1, %r2;
	max.u32 	%r137, %r13, %r164;
	setp.lt.u32 	%p14, %r164, %r13;
	selp.u32 	%r138, 1, 0, %p14;
	add.s32 	%r139, %r164, %r138;
	sub.s32 	%r140, %r137, %r139;
	div.u32 	%r141, %r140, %r2;
	add.s32 	%r142, %r141, %r138;
	add.s32 	%r15, %r142, 1;
	and.b32  	%r16, %r15, 3;
	setp.lt.u32 	%p15, %r142, 3;
	mov.f32 	%f71, 0fBF800000;
	mov.b32 	%r176, -1;
	mov.u32 	%r175, %r176;
	mov.u32 	%r174, %r176;
	mov.u32 	%r192, %r1;
	@%p15 bra 	$L__BB0_28;
	shl.b32 	%r144, %r2, 1;
	add.s32 	%r169, %r1, %r144;
	shl.b32 	%r18, %r2, 2;
	mul.lo.s32 	%r163, %r1, 3;
	mad.lo.s32 	%r168, %r2, 6, %r163;
	mul.lo.s32 	%r21, %r2, 12;
	mad.lo.s32 	%r167, %r2, 3, %r1;
	mad.lo.s32 	%r166, %r2, 9, %r163;
	mul.lo.s32 	%r165, %r164, 3;
	and.b32  	%r145, %r15, -4;
	neg.s32 	%r162, %r145;
	mov.f32 	%f71, 0fBF800000;
	mov.b32 	%r176, -1;
	mov.u64 	%rd25, blk_vals;
	mov.u64 	%rd27, blk_idxs;
	mov.u32 	%r192, %r1;
$L__BB0_19:
	mul.wide.u32 	%rd24, %r192, 4;
	add.s64 	%rd2, %rd25, %rd24;
	ld.volatile.global.f32 	%f39, [%rd2];
	setp.leu.f32 	%p16, %f39, %f71;
	@%p16 bra 	$L__BB0_21;
	ld.volatile.global.f32 	%f71, [%rd2];
	mul.wide.u32 	%rd26, %r163, 4;
	add.s64 	%rd28, %rd27, %rd26;
	ld.volatile.global.f32 	%f40, [%rd28];
	cvt.rzi.s32.f32 	%r174, %f40;
	ld.volatile.global.f32 	%f41, [%rd28+4];
	cvt.rzi.s32.f32 	%r175, %f41;
	ld.volatile.global.f32 	%f42, [%rd28+8];
	cvt.rzi.s32.f32 	%r176, %f42;
$L__BB0_21:
	mul.wide.u32 	%rd29, %r164, 4;
	add.s64 	%rd3, %rd25, %rd29;
	ld.volatile.global.f32 	%f43, [%rd3];
	setp.leu.f32 	%p17, %f43, %f71;
	@%p17 bra 	$L__BB0_23;
	ld.volatile.global.f32 	%f71, [%rd3];
	mul.wide.u32 	%rd31, %r165, 4;
	add.s64 	%rd33, %rd27, %rd31;
	ld.volatile.global.f32 	%f44, [%rd33];
	cvt.rzi.s32.f32 	%r174, %f44;
	ld.volatile.global.f32 	%f45, [%rd33+4];
	cvt.rzi.s32.f32 	%r175, %f45;
	ld.volatile.global.f32 	%f46, [%rd33+8];
	cvt.rzi.s32.f32 	%r176, %f46;
$L__BB0_23:
	add.s32 	%r50, %r192, %r2;
	mul.wide.u32 	%rd34, %r169, 4;
	add.s64 	%rd4, %rd25, %rd34;
	ld.volatile.global.f32 	%f47, [%rd4];
	setp.leu.f32 	%p18, %f47, %f71;
	@%p18 bra 	$L__BB0_25;
	ld.volatile.global.f32 	%f71, [%rd4];
	mul.wide.u32 	%rd36, %r168, 4;
	add.s64 	%rd38, %rd27, %rd36;
	ld.volatile.global.f32 	%f48, [%rd38];
	cvt.rzi.s32.f32 	%r174, %f48;
	ld.volatile.global.f32 	%f49, [%rd38+4];
	cvt.rzi.s32.f32 	%r175, %f49;
	ld.volatile.global.f32 	%f50, [%rd38+8];
	cvt.rzi.s32.f32 	%r176, %f50;
$L__BB0_25:
	add.s32 	%r57, %r50, %r2;
	mul.wide.u32 	%rd39, %r167, 4;
	add.s64 	%rd5, %rd25, %rd39;
	ld.volatile.global.f32 	%f51, [%rd5];
	setp.leu.f32 	%p19, %f51, %f71;
	@%p19 bra 	$L__BB0_27;
	ld.volatile.global.f32 	%f71, [%rd5];
	mul.wide.u32 	%rd41, %r166, 4;
	add.s64 	%rd43, %rd27, %rd41;
	ld.volatile.global.f32 	%f52, [%rd43];
	cvt.rzi.s32.f32 	%r174, %f52;
	ld.volatile.global.f32 	%f53, [%rd43+4];
	cvt.rzi.s32.f32 	%r175, %f53;
	ld.volatile.global.f32 	%f54, [%rd43+8];
	cvt.rzi.s32.f32 	%r176, %f54;
$L__BB0_27:
	add.s32 	%r146, %r57, %r2;
	add.s32 	%r192, %r146, %r2;
	add.s32 	%r169, %r169, %r18;
	add.s32 	%r168, %r168, %r21;
	add.s32 	%r167, %r167, %r18;
	add.s32 	%r166, %r166, %r21;
	add.s32 	%r165, %r165, %r21;
	add.s32 	%r164, %r164, %r18;
	add.s32 	%r163, %r163, %r21;
	add.s32 	%r162, %r162, 4;
	setp.ne.s32 	%p20, %r162, 0;
	@%p20 bra 	$L__BB0_19;
$L__BB0_28:
	setp.eq.s32 	%p21, %r16, 0;
	@%p21 bra 	$L__BB0_33;
	mul.lo.s32 	%r194, %r192, 3;
	mul.lo.s32 	%r81, %r2, 3;
	mul.wide.u32 	%rd44, %r192, 4;
	mov.u64 	%rd45, blk_vals;
	add.s64 	%rd50, %rd45, %rd44;
	mul.wide.u32 	%rd7, %r2, 4;
	neg.s32 	%r193, %r16;
	mov.u64 	%rd47, blk_idxs;
$L__BB0_30:
	.pragma "nounroll";
	ld.volatile.global.f32 	%f55, [%rd50];
	setp.leu.f32 	%p22, %f55, %f71;
	@%p22 bra 	$L__BB0_32;
	ld.volatile.global.f32 	%f71, [%rd50];
	mul.wide.u32 	%rd46, %r194, 4;
	add.s64 	%rd48, %rd47, %rd46;
	ld.volatile.global.f32 	%f56, [%rd48];
	cvt.rzi.s32.f32 	%r174, %f56;
	ld.volatile.global.f32 	%f57, [%rd48+4];
	cvt.rzi.s32.f32 	%r175, %f57;
	ld.volatile.global.f32 	%f58, [%rd48+8];
	cvt.rzi.s32.f32 	%r176, %f58;
$L__BB0_32:
	add.s32 	%r194, %r194, %r81;
	add.s64 	%rd50, %rd50, %rd7;
	add.s32 	%r193, %r193, 1;
	setp.ne.s32 	%p23, %r193, 0;
	@%p23 bra 	$L__BB0_30;
$L__BB0_33:
	setp.gt.u32 	%p24, %r1, 3;
	st.volatile.shared.f32 	[%r11], %f71;
	st.volatile.shared.u32 	[%r12], %r174;
	st.volatile.shared.u32 	[%r12+4], %r175;
	st.volatile.shared.u32 	[%r12+8], %r176;
	bar.sync 	0;
	@%p24 bra 	$L__BB0_36;
	ld.volatile.shared.f32 	%f59, [%r11];
	ld.volatile.shared.f32 	%f60, [%r11+16];
	setp.geu.f32 	%p25, %f59, %f60;
	@%p25 bra 	$L__BB0_36;
	ld.volatile.shared.f32 	%f61, [%r11+16];
	st.volatile.shared.f32 	[%r11], %f61;
	ld.volatile.shared.u32 	%r147, [%r12+48];
	st.volatile.shared.u32 	[%r12], %r147;
	ld.volatile.shared.u32 	%r148, [%r12+52];
	st.volatile.shared.u32 	[%r12+4], %r148;
	ld.volatile.shared.u32 	%r149, [%r12+56];
	st.volatile.shared.u32 	[%r12+8], %r149;
$L__BB0_36:
	setp.gt.u32 	%p26, %r1, 1;
	bar.sync 	0;
	@%p26 bra 	$L__BB0_39;
	ld.volatile.shared.f32 	%f62, [%r11];
	ld.volatile.shared.f32 	%f63, [%r11+8];
	setp.geu.f32 	%p27, %f62, %f63;
	@%p27 bra 	$L__BB0_39;
	ld.volatile.shared.f32 	%f64, [%r11+8];
	st.volatile.shared.f32 	[%r11], %f64;
	ld.volatile.shared.u32 	%r150, [%r12+24];
	st.volatile.shared.u32 	[%r12], %r150;
	ld.volatile.shared.u32 	%r151, [%r12+28];
	st.volatile.shared.u32 	[%r12+4], %r151;
	ld.volatile.shared.u32 	%r152, [%r12+32];
	st.volatile.shared.u32 	[%r12+8], %r152;
$L__BB0_39:
	setp.ne.s32 	%p28, %r1, 0;
	bar.sync 	0;
	@%p28 bra 	$L__BB0_42;
	ld.volatile.shared.f32 	%f65, [%r11];
	ld.volatile.shared.f32 	%f66, [_ZZ14max_idx_kernelIfEvPKT_iiPiE4vals+4];
	setp.geu.f32 	%p29, %f65, %f66;
	@%p29 bra 	$L__BB0_42;
	ld.volatile.shared.f32 	%f67, [_ZZ14max_idx_kernelIfEvPKT_iiPiE4vals+4];
	st.volatile.shared.f32 	[%r11], %f67;
	ld.volatile.shared.u32 	%r153, [_ZZ14max_idx_kernelIfEvPKT_iiPiE4idxs+12];
	st.volatile.shared.u32 	[%r12], %r153;
	ld.volatile.shared.u32 	%r154, [_ZZ14max_idx_kernelIfEvPKT_iiPiE4idxs+16];
	st.volatile.shared.u32 	[%r12+4], %r154;
	ld.volatile.shared.u32 	%r155, [_ZZ14max_idx_kernelIfEvPKT_iiPiE4idxs+20];
	st.volatile.shared.u32 	[%r12+8], %r155;
$L__BB0_42:
	setp.ne.s32 	%p30, %r1, 0;
	bar.sync 	0;
	@%p30 bra 	$L__BB0_44;
	cvta.to.global.u64 	%rd49, %rd11;
	ld.volatile.shared.u32 	%r156, [_ZZ14max_idx_kernelIfEvPKT_iiPiE4idxs];
	st.global.u32 	[%rd49], %r156;
	ld.volatile.shared.u32 	%r157, [_ZZ14max_idx_kernelIfEvPKT_iiPiE4idxs+4];
	st.global.u32 	[%rd49+4], %r157;
	ld.volatile.shared.u32 	%r158, [_ZZ14max_idx_kernelIfEvPKT_iiPiE4idxs+8];
	st.global.u32 	[%rd49+8], %r158;
$L__BB0_44:
	ret;

}


// ===== COMPILED SASS (sm_100) =====

	.target	sm_100

	.elftype	@"ET_EXEC"


//--------------------- .note.nv.tkinfo           --------------------------
	.section	.note.nv.tkinfo,"",@"SHT_NOTE"
	.sectionflags	@"SHF_NOTE_NV_TKINFO"
	.tkinfo
        /*0018*/ 	.word	0x00000002
        /*0030*/ 	.string	""
        /*0030*/ 	.string	"ptxas"
        /*0030*/ 	.string	"Cuda compilation tools, release 13.0, V13.0.88"
        /*0030*/ 	.string	"Build cuda_13.0.r13.0/compiler.36424714_0"
        /*0030*/ 	.string	"-arch sm_100 -m 64 "



//--------------------- .note.nv.cuinfo           --------------------------
	.section	.note.nv.cuinfo,"",@"SHT_NOTE"
	.sectionflags	@"SHF_NOTE_NV_CUINFO"
        /*0018*/ 	.short	0x0002
        /*001a*/ 	.short	0x0064
        /*001c*/ 	.short	0x0082
	.zero		2


//--------------------- .nv.info                  --------------------------
	.section	.nv.info,"",@"SHT_CUDA_INFO"
	.align	4


	//----- nvinfo : EIATTR_REGCOUNT
	.align		4
        /*0000*/ 	.byte	0x04, 0x2f
        /*0002*/ 	.short	(.L_4 - .L_3)
	.align		4
.L_3:
        /*0004*/ 	.word	index@(_Z14max_idx_kernelIfEvPKT_iiPi)
        /*0008*/ 	.word	0x00000020


	//----- nvinfo : EIATTR_FRAME_SIZE
	.align		4
.L_4:
        /*000c*/ 	.byte	0x04, 0x11
        /*000e*/ 	.short	(.L_6 - .L_5)
	.align		4
.L_5:
        /*0010*/ 	.word	index@(_Z14max_idx_kernelIfEvPKT_iiPi)
        /*0014*/ 	.word	0x00000000


	//----- nvinfo : EIATTR_MIN_STACK_SIZE
	.align		4
.L_6:
        /*0018*/ 	.byte	0x04, 0x12
        /*001a*/ 	.short	(.L_8 - .L_7)
	.align		4
.L_7:
        /*001c*/ 	.word	index@(_Z14max_idx_kernelIfEvPKT_iiPi)
        /*0020*/ 	.word	0x00000000
.L_8:


//--------------------- .nv.compat                --------------------------
	.section	.nv.compat,"",@"SHT_CUDA_COMPAT_INFO"
	.align	4
        /*0000*/ 	.byte	0x02, 0x09, 0x00, 0x00, 0x02, 0x02, 0x01, 0x00, 0x02, 0x05, 0x05, 0x00, 0x03, 0x07, 0x01, 0x01
        /*0010*/ 	.byte	0x02, 0x03, 0x00, 0x00, 0x02, 0x06, 0x01, 0x00, 0x04, 0x0b, 0x08, 0x00, 0x09, 0x00, 0x00, 0x00
        /*0020*/ 	.byte	0x00, 0x00, 0x00, 0x00


//--------------------- .nv.info._Z14max_idx_kernelIfEvPKT_iiPi --------------------------
	.section	.nv.info._Z14max_idx_kernelIfEvPKT_iiPi,"",@"SHT_CUDA_INFO"
	.sectionflags	@""
	.align	4


	//----- nvinfo : EIATTR_CUDA_API_VERSION
	.align		4
        /*0000*/ 	.byte	0x04, 0x37
        /*0002*/ 	.short	(.L_10 - .L_9)
.L_9:
        /*0004*/ 	.word	0x00000082


	//----- nvinfo : EIATTR_KPARAM_INFO
	.align		4
.L_10:
        /*0008*/ 	.byte	0x04, 0x17
        /*000a*/ 	.short	(.L_12 - .L_11)
.L_11:
        /*000c*/ 	.word	0x00000000
        /*0010*/ 	.short	0x0003
        /*0012*/ 	.short	0x0010
        /*0014*/ 	.byte	0x00, 0xf5, 0x21, 0x00


	//----- nvinfo : EIATTR_KPARAM_INFO
	.align		4
.L_12:
        /*0018*/ 	.byte	0x04, 0x17
        /*001a*/ 	.short	(.L_14 - .L_13)
.L_13:
        /*001c*/ 	.word	0x00000000
        /*0020*/ 	.short	0x0002
        /*0022*/ 	.short	0x000c
        /*0024*/ 	.byte	0x00, 0xf0, 0x11, 0x00


	//----- nvinfo : EIATTR_KPARAM_INFO
	.align		4
.L_14:
        /*0028*/ 	.byte	0x04, 0x17
        /*002a*/ 	.short	(.L_16 - .L_15)
.L_15:
        /*002c*/ 	.word	0x00000000
        /*0030*/ 	.short	0x0001
        /*0032*/ 	.short	0x0008
        /*0034*/ 	.byte	0x00, 0xf0, 0x11, 0x00


	//----- nvinfo : EIATTR_KPARAM_INFO
	.align		4
.L_16:
        /*0038*/ 	.byte	0x04, 0x17
        /*003a*/ 	.short	(.L_18 - .L_17)
.L_17:
        /*003c*/ 	.word	0x00000000
        /*0040*/ 	.short	0x0000
        /*0042*/ 	.short	0x0000
        /*0044*/ 	.byte	0x00, 0xf5, 0x21, 0x00


	//----- nvinfo : EIATTR_SPARSE_MMA_MASK
	.align		4
.L_18:
        /*0048*/ 	.byte	0x03, 0x50
        /*004a*/ 	.short	0x0000


	//----- nvinfo : EIATTR_MAXREG_COUNT
	.align		4
        /*004c*/ 	.byte	0x03, 0x1b
        /*004e*/ 	.short	0x00ff


	//----- nvinfo : EIATTR_NUM_BARRIERS
	.align		4
        /*0050*/ 	.byte	0x02, 0x4c
        /*0052*/ 	.byte	0x01
	.zero		1


	//----- nvinfo : EIATTR_MERCURY_ISA_VERSION
	.align		4
        /*0054*/ 	.byte	0x03, 0x5f
        /*0056*/ 	.short	0x0101


	//----- nvinfo : EIATTR_VRC_CTA_INIT_COUNT
	.align		4
        /*0058*/ 	.byte	0x02, 0x4a
	.zero		1
	.zero		1


	//----- nvinfo : EIATTR_EXIT_INSTR_OFFSETS
	.align		4
        /*005c*/ 	.byte	0x04, 0x1c
        /*005e*/ 	.short	(.L_20 - .L_19)


	//   ....[0]....
.L_19:
        /*0060*/ 	.word	0x00000b90


	//   ....[1]....
        /*0064*/ 	.word	0x000017c0


	//   ....[2]....
        /*0068*/ 	.word	0x00001870


	//----- nvinfo : EIATTR_CRS_STACK_SIZE
	.align		4
.L_20:
        /*006c*/ 	.byte	0x04, 0x1e
        /*006e*/ 	.short	(.L_22 - .L_21)
.L_21:
        /*0070*/ 	.word	0x00000000


	//----- nvinfo : EIATTR_CBANK_PARAM_SIZE
	.align		4
.L_22:
        /*0074*/ 	.byte	0x03, 0x19
        /*0076*/ 	.short	0x0018


	//----- nvinfo : EIATTR_PARAM_CBANK
	.align		4
        /*0078*/ 	.byte	0x04, 0x0a
        /*007a*/ 	.short	(.L_24 - .L_23)
	.align		4
.L_23:
        /*007c*/ 	.word	index@(.nv.constant0._Z14max_idx_kernelIfEvPKT_iiPi)
        /*0080*/ 	.short	0x0380
        /*0082*/ 	.short	0x0018


	//----- nvinfo : EIATTR_SW_WAR
	.align		4
.L_24:
        /*0084*/ 	.byte	0x04, 0x36
        /*0086*/ 	.short	(.L_26 - .L_25)
.L_25:
        /*0088*/ 	.word	0x00000008
.L_26:


//--------------------- .nv.callgraph             --------------------------
	.section	.nv.callgraph,"",@"SHT_CUDA_CALLGRAPH"
	.align	4
	.sectionentsize	8
	.align		4
        /*0000*/ 	.word	0x00000000
	.align		4
        /*0004*/ 	.word	0xffffffff
	.align		4
        /*0008*/ 	.word	0x00000000
	.align		4
        /*000c*/ 	.word	0xfffffffe
	.align		4
        /*0010*/ 	.word	0x00000000
	.align		4
        /*0014*/ 	.word	0xfffffffd
	.align		4
        /*0018*/ 	.word	0x00000000
	.align		4
        /*001c*/ 	.word	0xfffffffc


//--------------------- .nv.constant4             --------------------------
	.section	.nv.constant4,"a",@progbits
	.align	8
	.align		8
.nv.constant4:
        /*0000*/ 	.dword	blk_vals
	.align		8
        /*0008*/ 	.dword	blk_idxs
	.align		8
        /*0010*/ 	.dword	blk_num


//--------------------- .text._Z14max_idx_kernelIfEvPKT_iiPi --------------------------
	.section	.text._Z14max_idx_kernelIfEvPKT_iiPi,"ax",@progbits
	.align	128
        .global         _Z14max_idx_kernelIfEvPKT_iiPi
        .type           _Z14max_idx_kernelIfEvPKT_iiPi,@function
        .size           _Z14max_idx_kernelIfEvPKT_iiPi,(.L_x_24 - _Z14max_idx_kernelIfEvPKT_iiPi)
        .other          _Z14max_idx_kernelIfEvPKT_iiPi,@"STO_CUDA_ENTRY STV_DEFAULT"
_Z14max_idx_kernelIfEvPKT_iiPi:
.text._Z14max_idx_kernelIfEvPKT_iiPi:
[----:B------:R-:W-:Y:S08]  /*0000*/  LDC R1, c[0x0][0x37c] ;  /* 0x0000df00ff017b82 */ /* 0x000ff00000000800 */
[----:B------:R-:W0:Y:S01]  /*0010*/  LDC R8, c[0x0][0x38c] ;  /* 0x0000e300ff087b82 */ /* 0x000e220000000800 */
[----:B------:R-:W1:Y:S01]  /*0020*/  S2R R2, SR_TID.X ;  /* 0x0000000000027919 */ /* 0x000e620000002100 */
[----:B------:R-:W2:Y:S01]  /*0030*/  LDCU UR5, c[0x0][0x388] ;  /* 0x00007100ff0577ac */ /* 0x000ea20008000800 */
[----:B------:R-:W-:Y:S01]  /*0040*/  BSSY.RECONVERGENT B0, `(.L_x_0) ;  /* 0x000001f000007945 */ /* 0x000fe20003800200 */
[----:B------:R-:W-:Y:S01]  /*0050*/  HFMA2 R9, -RZ, RZ, -1.875, 0 ;  /* 0xbf800000ff097431 */ /* 0x000fe200000001ff */
[----:B------:R-:W1:Y:S01]  /*0060*/  S2R R0, SR_CTAID.X ;  /* 0x0000000000007919 */ /* 0x000e620000002500 */
[----:B------:R-:W3:Y:S01]  /*0070*/  LDCU.64 UR6, c[0x0][0x358] ;  /* 0x00006b00ff0677ac */ /* 0x000ee20008000a00 */
[----:B------:R-:W-:Y:S01]  /*0080*/  IMAD.MOV.U32 R11, RZ, RZ, -0x1 ;  /* 0xffffffffff0b7424 */ /* 0x000fe200078e00ff */
[----:B------:R-:W1:Y:S01]  /*0090*/  LDC R3, c[0x0][0x360] ;  /* 0x0000d800ff037b82 */ /* 0x000e620000000800 */
[----:B0-----:R-:W-:-:S05]  /*00a0*/  IMAD R10, R8, R8, RZ ;  /* 0x00000008080a7224 */ /* 0x001fca00078e02ff */
[-C--:B------:R-:W-:Y:S02]  /*00b0*/  IABS R12, R10.reuse ;  /* 0x0000000a000c7213 */ /* 0x080fe40000000000 */
[----:B------:R-:W-:Y:S02]  /*00c0*/  IABS R18, R10 ;  /* 0x0000000a00127213 */ /* 0x000fe40000000000 */
[----:B------:R-:W0:Y:S01]  /*00d0*/  I2F.RP R6, R12 ;  /* 0x0000000c00067306 */ /* 0x000e220000209400 */
[----:B-1----:R-:W-:-:S05]  /*00e0*/  IMAD R13, R3, R0, R2 ;  /* 0x00000000030d7224 */ /* 0x002fca00078e0202 */
[----:B--2---:R-:W-:Y:S02]  /*00f0*/  ISETP.GE.AND P0, PT, R13, UR5, PT ;  /* 0x000000050d007c0c */ /* 0x004fe4000bf06270 */
[----:B0-----:R-:W0:Y:S02]  /*0100*/  MUFU.RCP R6, R6 ;  /* 0x0000000600067308 */ /* 0x001e240000001000 */
[----:B0-----:R-:W-:-:S06]  /*0110*/  VIADD R4, R6, 0xffffffe ;  /* 0x0ffffffe06047836 */ /* 0x001fcc0000000000 */
[----:B------:R-:W0:Y:S02]  /*0120*/  F2I.FTZ.U32.TRUNC.NTZ R5, R4 ;  /* 0x0000000400057305 */ /* 0x000e24000021f000 */
[----:B0-----:R-:W-:-:S04]  /*0130*/  IMAD.MOV R17, RZ, RZ, -R5 ;  /* 0x000000ffff117224 */ /* 0x001fc800078e0a05 */
[----:B------:R-:W-:Y:S01]  /*0140*/  IMAD R17, R17, R12, RZ ;  /* 0x0000000c11117224 */ /* 0x000fe200078e02ff */
[----:B---3--:R-:W-:Y:S06]  /*0150*/  @P0 BRA `(.L_x_1) ;  /* 0x0000000000340947 */ /* 0x008fec0003800000 */
[----:B------:R-:W0:Y:S01]  /*0160*/  LDC.64 R6, c[0x0][0x380] ;  /* 0x0000e000ff067b82 */ /* 0x000e220000000a00 */
[----:B------:R-:W1:Y:S01]  /*0170*/  LDCU UR4, c[0x0][0x370] ;  /* 0x00006e00ff0477ac */ /* 0x000e620008000800 */
[----:B------:R-:W-:Y:S01]  /*0180*/  IMAD.MOV.U32 R11, RZ, RZ, -0x1 ;  /* 0xffffffffff0b7424 */ /* 0x000fe200078e00ff */
[----:B------:R-:W-:Y:S01]  /*0190*/  MOV R9, 0xbf800000 ;  /* 0xbf80000000097802 */ /* 0x000fe20000000f00 */
[----:B-1----:R-:W-:-:S07]  /*01a0*/  IMAD R16, R3, UR4, RZ ;  /* 0x0000000403107c24 */ /* 0x002fce000f8e02ff */
.L_x_2:
[----:B0-----:R-:W-:-:S06]  /*01b0*/  IMAD.WIDE R14, R13, 0x4, R6 ;  /* 0x000000040d0e7825 */ /* 0x001fcc00078e0206 */
[----:B------:R-:W2:Y:S02]  /*01c0*/  LDG.E R14, desc[UR6][R14.64] ;  /* 0x000000060e0e7981 */ /* 0x000ea4000c1e1900 */
[----:B--2---:R-:W-:-:S04]  /*01d0*/  FSETP.GT.AND P0, PT, R14, R9, PT ;  /* 0x000000090e00720b */ /* 0x004fc80003f04000 */
[----:B------:R-:W-:Y:S01]  /*01e0*/  SEL R11, R13, R11, P0 ;  /* 0x0000000b0d0b7207 */ /* 0x000fe20000000000 */
[----:B------:R-:W-:Y:S01]  /*01f0*/  IMAD.IADD R13, R16, 0x1, R13 ;  /* 0x00000001100d7824 */ /* 0x000fe200078e020d */
[----:B------:R-:W-:-:S04]  /*0200*/  FSEL R9, R14, R9, P0 ;  /* 0x000000090e097208 */ /* 0x000fc80000000000 */
[----:B------:R-:W-:-:S13]  /*0210*/  ISETP.GE.AND P1, PT, R13, UR5, PT ;  /* 0x000000050d007c0c */ /* 0x000fda000bf26270 */
[----:B------:R-:W-:Y:S05]  /*0220*/  @!P1 BRA `(.L_x_2) ;  /* 0xfffffffc00e09947 */ /* 0x000fea000383ffff */
.L_x_1:
[----:B------:R-:W-:Y:S05]  /*0230*/  BSYNC.RECONVERGENT B0 ;  /* 0x0000000000007941 */ /* 0x000fea0003800200 */
.L_x_0:
[----:B------:R-:W-:Y:S01]  /*0240*/  IMAD.MOV.U32 R4, RZ, RZ, RZ ;  /* 0x000000ffff047224 */ /* 0x000fe200078e00ff */
[----:B------:R-:W-:Y:S01]  /*0250*/  IABS R7, R11 ;  /* 0x0000000b00077213 */ /* 0x000fe20000000000 */
[----:B------:R-:W-:Y:S01]  /*0260*/  BSSY.RECONVERGENT B0, `(.L_x_3) ;  /* 0x0000052000007945 */ /* 0x000fe20003800200 */
[----:B------:R-:W-:Y:S01]  /*0270*/  IADD3 R18, PT, PT, RZ, -R18, RZ ;  /* 0x80000012ff127210 */ /* 0x000fe20007ffe0ff */
[----:B------:R-:W-:Y:S01]  /*0280*/  IMAD.HI.U32 R6, R5, R17, R4 ;  /* 0x0000001105067227 */ /* 0x000fe200078e0004 */
[----:B------:R-:W-:-:S03]  /*0290*/  IABS R4, R8 ;  /* 0x0000000800047213 */ /* 0x000fc60000000000 */
[----:B------:R-:W-:Y:S01]  /*02a0*/  IMAD.MOV.U32 R5, RZ, RZ, R7 ;  /* 0x000000ffff057224 */ /* 0x000fe200078e0007 */
[----:B------:R-:W0:Y:S01]  /*02b0*/  I2F.RP R14, R4 ;  /* 0x00000004000e7306 */ /* 0x000e220000209400 */
[----:B------:R-:W-:Y:S02]  /*02c0*/  IMAD.MOV.U32 R7, RZ, RZ, R18 ;  /* 0x000000ffff077224 */ /* 0x000fe400078e0012 */
[----:B------:R-:W-:-:S04]  /*02d0*/  IMAD.HI.U32 R6, R6, R5, RZ ;  /* 0x0000000506067227 */ /* 0x000fc800078e00ff */
[----:B------:R-:W-:-:S05]  /*02e0*/  IMAD R7, R6, R7, R5 ;  /* 0x0000000706077224 */ /* 0x000fca00078e0205 */
[----:B------:R-:W-:Y:S01]  /*02f0*/  ISETP.GT.U32.AND P1, PT, R12, R7, PT ;  /* 0x000000070c00720c */ /* 0x000fe20003f24070 */
[----:B0-----:R-:W0:-:S12]  /*0300*/  MUFU.RCP R14, R14 ;  /* 0x0000000e000e7308 */ /* 0x001e180000001000 */
[-C--:B------:R-:W-:Y:S01]  /*0310*/  @!P1 IADD3 R7, PT, PT, R7, -R12.reuse, RZ ;  /* 0x8000000c07079210 */ /* 0x080fe20007ffe0ff */
[----:B------:R-:W-:Y:S01]  /*0320*/  @!P1 VIADD R6, R6, 0x1 ;  /* 0x0000000106069836 */ /* 0x000fe20000000000 */
[----:B------:R-:W-:Y:S02]  /*0330*/  ISETP.NE.AND P1, PT, R10, RZ, PT ;  /* 0x000000ff0a00720c */ /* 0x000fe40003f25270 */
[----:B------:R-:W-:Y:S02]  /*0340*/  ISETP.GE.U32.AND P0, PT, R7, R12, PT ;  /* 0x0000000c0700720c */ /* 0x000fe40003f06070 */
[----:B------:R-:W-:Y:S01]  /*0350*/  LOP3.LUT R7, R11, R10, RZ, 0x3c, !PT ;  /* 0x0000000a0b077212 */ /* 0x000fe200078e3cff */
[----:B0-----:R-:W-:-:S03]  /*0360*/  VIADD R12, R14, 0xffffffe ;  /* 0x0ffffffe0e0c7836 */ /* 0x001fc60000000000 */
[----:B------:R-:W-:Y:S01]  /*0370*/  ISETP.GE.AND P2, PT, R7, RZ, PT ;  /* 0x000000ff0700720c */ /* 0x000fe20003f46270 */
[----:B------:R0:W1:Y:S06]  /*0380*/  F2I.FTZ.U32.TRUNC.NTZ R13, R12 ;  /* 0x0000000c000d7305 */ /* 0x00006c000021f000 */
[----:B------:R-:W-:Y:S01]  /*0390*/  @P0 IADD3 R6, PT, PT, R6, 0x1, RZ ;  /* 0x0000000106060810 */ /* 0x000fe20007ffe0ff */
[----:B0-----:R-:W-:-:S05]  /*03a0*/  IMAD.MOV.U32 R12, RZ, RZ, RZ ;  /* 0x000000ffff0c7224 */ /* 0x001fca00078e00ff */
[----:B------:R-:W-:Y:S01]  /*03b0*/  @!P2 IMAD.MOV R6, RZ, RZ, -R6 ;  /* 0x000000ffff06a224 */ /* 0x000fe200078e0a06 */
[----:B------:R-:W-:Y:S01]  /*03c0*/  @!P1 LOP3.LUT R6, RZ, R10, RZ, 0x33, !PT ;  /* 0x0000000aff069212 */ /* 0x000fe200078e33ff */
[----:B-1----:R-:W-:-:S03]  /*03d0*/  IMAD.MOV R15, RZ, RZ, -R13 ;  /* 0x000000ffff0f7224 */ /* 0x002fc600078e0a0d */
[----:B------:R-:W-:Y:S01]  /*03e0*/  IADD3 R7, PT, PT, -R6, RZ, RZ ;  /* 0x000000ff06077210 */ /* 0x000fe20007ffe1ff */
[----:B------:R-:W-:-:S04]  /*03f0*/  IMAD R15, R15, R4, RZ ;  /* 0x000000040f0f7224 */ /* 0x000fc800078e02ff */
[----:B------:R-:W-:Y:S02]  /*0400*/  IMAD R7, R10, R7, R11 ;  /* 0x000000070a077224 */ /* 0x000fe400078e020b */
[----:B------:R-:W-:-:S03]  /*0410*/  IMAD.HI.U32 R12, R13, R15, R12 ;  /* 0x0000000f0d0c7227 */ /* 0x000fc600078e000c */
[----:B------:R-:W-:Y:S02]  /*0420*/  IABS R10, R7 ;  /* 0x00000007000a7213 */ /* 0x000fe40000000000 */
[----:B------:R-:W-:-:S03]  /*0430*/  LOP3.LUT R7, R7, R8, RZ, 0x3c, !PT ;  /* 0x0000000807077212 */ /* 0x000fc600078e3cff */
[----:B------:R-:W-:Y:S01]  /*0440*/  IMAD.MOV.U32 R15, RZ, RZ, R10 ;  /* 0x000000ffff0f7224 */ /* 0x000fe200078e000a */
[----:B------:R-:W-:Y:S01]  /*0450*/  ISETP.GE.AND P2, PT, R7, RZ, PT ;  /* 0x000000ff0700720c */ /* 0x000fe20003f46270 */
[----:B------:R-:W-:Y:S01]  /*0460*/  IMAD.HI.U32 R10, R12, R5, RZ ;  /* 0x000000050c0a7227 */ /* 0x000fe200078e00ff */
[----:B------:R-:W-:-:S03]  /*0470*/  MOV R7, 0x400 ;  /* 0x0000040000077802 */ /* 0x000fc60000000f00 */
[----:B------:R-:W-:Y:S01]  /*0480*/  IMAD.HI.U32 R12, R12, R15, RZ ;  /* 0x0000000f0c0c7227 */ /* 0x000fe200078e00ff */
[----:B------:R-:W-:-:S03]  /*0490*/  IADD3 R13, PT, PT, -R10, RZ, RZ ;  /* 0x000000ff0a0d7210 */ /* 0x000fc60007ffe1ff */
[----:B------:R-:W-:Y:S02]  /*04a0*/  IMAD.MOV R10, RZ, RZ, -R12 ;  /* 0x000000ffff0a7224 */ /* 0x000fe400078e0a0c */
[C---:B------:R-:W-:Y:S02]  /*04b0*/  IMAD R13, R4.reuse, R13, R5 ;  /* 0x0000000d040d7224 */ /* 0x040fe400078e0205 */
[C---:B------:R-:W-:Y:S02]  /*04c0*/  IMAD R5, R4.reuse, R10, R15 ;  /* 0x0000000a04057224 */ /* 0x040fe400078e020f */
[----:B------:R-:W0:Y:S01]  /*04d0*/  S2R R10, SR_CgaCtaId ;  /* 0x00000000000a7919 */ /* 0x000e220000008800 */
[C---:B------:R-:W-:Y:S02]  /*04e0*/  ISETP.GT.U32.AND P1, PT, R4.reuse, R13, PT ;  /* 0x0000000d0400720c */ /* 0x040fe40003f24070 */
[----:B------:R-:W-:-:S11]  /*04f0*/  ISETP.GT.U32.AND P0, PT, R4, R5, PT ;  /* 0x000000050400720c */ /* 0x000fd60003f04070 */
[----:B------:R-:W-:Y:S01]  /*0500*/  @!P1 IMAD.IADD R13, R13, 0x1, -R4 ;  /* 0x000000010d0d9824 */ /* 0x000fe200078e0a04 */
[----:B------:R-:W-:Y:S01]  /*0510*/  ISETP.GE.AND P1, PT, R11, RZ, PT ;  /* 0x000000ff0b00720c */ /* 0x000fe20003f26270 */
[----:B------:R-:W-:Y:S01]  /*0520*/  @!P0 VIADD R12, R12, 0x1 ;  /* 0x000000010c0c8836 */ /* 0x000fe20000000000 */
[-C--:B------:R-:W-:Y:S02]  /*0530*/  @!P0 IADD3 R5, PT, PT, R5, -R4.reuse, RZ ;  /* 0x8000000405058210 */ /* 0x080fe40007ffe0ff */
[----:B------:R-:W-:Y:S02]  /*0540*/  ISETP.GT.U32.AND P4, PT, R4, R13, PT ;  /* 0x0000000d0400720c */ /* 0x000fe40003f84070 */
[----:B------:R-:W-:Y:S02]  /*0550*/  ISETP.GE.U32.AND P3, PT, R5, R4, PT ;  /* 0x000000040500720c */ /* 0x000fe40003f66070 */
[----:B------:R-:W-:Y:S02]  /*0560*/  ISETP.NE.AND P0, PT, R8, RZ, PT ;  /* 0x000000ff0800720c */ /* 0x000fe40003f05270 */
[----:B------:R-:W-:-:S07]  /*0570*/  LOP3.LUT R5, RZ, R8, RZ, 0x33, !PT ;  /* 0x00000008ff057212 */ /* 0x000fce00078e33ff */
[----:B------:R-:W-:Y:S02]  /*0580*/  @!P4 IMAD.IADD R13, R13, 0x1, -R4 ;  /* 0x000000010d0dc824 */ /* 0x000fe400078e0a04 */
[----:B------:R-:W-:Y:S01]  /*0590*/  VIADD R4, R7, 0x20 ;  /* 0x0000002007047836 */ /* 0x000fe20000000000 */
[----:B------:R-:W-:Y:S01]  /*05a0*/  @P3 IADD3 R12, PT, PT, R12, 0x1, RZ ;  /* 0x000000010c0c3810 */ /* 0x000fe20007ffe0ff */
[----:B------:R-:W-:Y:S01]  /*05b0*/  @!P1 IMAD.MOV R13, RZ, RZ, -R13 ;  /* 0x000000ffff0d9224 */ /* 0x000fe200078e0a0d */
[----:B0-----:R-:W-:Y:S02]  /*05c0*/  LEA R7, R10, R7, 0x18 ;  /* 0x000000070a077211 */ /* 0x001fe400078ec0ff */
[----:B------:R-:W-:Y:S02]  /*05d0*/  @!P2 IADD3 R12, PT, PT, -R12, RZ, RZ ;  /* 0x000000ff0c0ca210 */ /* 0x000fe40007ffe1ff */
[----:B------:R-:W-:Y:S01]  /*05e0*/  LEA R11, R10, R4, 0x18 ;  /* 0x000000040a0b7211 */ /* 0x000fe200078ec0ff */
[C---:B------:R-:W-:Y:S01]  /*05f0*/  IMAD R4, R2.reuse, 0x4, R7 ;  /* 0x0000000402047824 */ /* 0x040fe200078e0207 */
[----:B------:R-:W-:Y:S01]  /*0600*/  ISETP.GT.U32.AND P1, PT, R2, 0x3, PT ;  /* 0x000000030200780c */ /* 0x000fe20003f24070 */
[----:B------:R0:W-:Y:S01]  /*0610*/  STS [R7+0x80], RZ ;  /* 0x000080ff07007388 */ /* 0x0001e20000000800 */
[----:B------:R-:W-:-:S02]  /*0620*/  SEL R8, R5, R13, !P0 ;  /* 0x0000000d05087207 */ /* 0x000fc40004000000 */
[----:B------:R-:W-:Y:S01]  /*0630*/  SEL R12, R5, R12, !P0 ;  /* 0x0000000c050c7207 */ /* 0x000fe20004000000 */
[C---:B------:R-:W-:Y:S01]  /*0640*/  IMAD R5, R2.reuse, 0xc, R11 ;  /* 0x0000000c02057824 */ /* 0x040fe200078e020b */
[----:B------:R0:W-:Y:S01]  /*0650*/  STS [R4], R9 ;  /* 0x0000000904007388 */ /* 0x0001e20000000800 */
[C---:B------:R-:W-:Y:S02]  /*0660*/  ISETP.GT.U32.AND P2, PT, R2.reuse, 0x1, PT ;  /* 0x000000010200780c */ /* 0x040fe40003f44070 */
[----:B------:R-:W-:Y:S01]  /*0670*/  ISETP.NE.AND P0, PT, R2, RZ, PT ;  /* 0x000000ff0200720c */ /* 0x000fe20003f05270 */
[----:B------:R0:W-:Y:S04]  /*0680*/  STS [R5], R8 ;  /* 0x0000000805007388 */ /* 0x0001e80000000800 */
[----:B------:R0:W-:Y:S04]  /*0690*/  STS [R5+0x4], R12 ;  /* 0x0000040c05007388 */ /* 0x0001e80000000800 */
[----:B------:R0:W-:Y:S01]  /*06a0*/  STS [R5+0x8], R6 ;  /* 0x0000080605007388 */ /* 0x0001e20000000800 */
[----:B------:R-:W-:Y:S06]  /*06b0*/  BAR.SYNC.DEFER_BLOCKING 0x0 ;  /* 0x0000000000007b1d */ /* 0x000fec0000010000 */
[----:B------:R-:W-:Y:S05]  /*06c0*/  @P1 BRA `(.L_x_4) ;  /* 0x00000000002c1947 */ /* 0x000fea0003800000 */
[----:B0-----:R-:W-:Y:S04]  /*06d0*/  LDS R6, [R4] ;  /* 0x0000000004067984 */ /* 0x001fe80000000800 */
[----:B------:R-:W0:Y:S02]  /*06e0*/  LDS R9, [R4+0x10] ;  /* 0x0000100004097984 */ /* 0x000e240000000800 */
[----:B0-----:R-:W-:-:S13]  /*06f0*/  FSETP.GEU.AND P1, PT, R6, R9, PT ;  /* 0x000000090600720b */ /* 0x001fda0003f2e000 */
[----:B------:R-:W0:Y:S04]  /*0700*/  @!P1 LDS R9, [R4+0x10] ;  /* 0x0000100004099984 */ /* 0x000e280000000800 */
[----:B0-----:R-:W-:Y:S04]  /*0710*/  @!P1 STS [R4], R9 ;  /* 0x0000000904009388 */ /* 0x001fe80000000800 */
[----:B------:R-:W0:Y:S04]  /*0720*/  @!P1 LDS R6, [R5+0x30] ;  /* 0x0000300005069984 */ /* 0x000e280000000800 */
[----:B0-----:R-:W-:Y:S04]  /*0730*/  @!P1 STS [R5], R6 ;  /* 0x0000000605009388 */ /* 0x001fe80000000800 */
[----:B------:R-:W0:Y:S04]  /*0740*/  @!P1 LDS R8, [R5+0x34] ;  /* 0x0000340005089984 */ /* 0x000e280000000800 */
[----:B0-----:R-:W-:Y:S04]  /*0750*/  @!P1 STS [R5+0x4], R8 ;  /* 0x0000040805009388 */ /* 0x001fe80000000800 */
[----:B------:R-:W0:Y:S04]  /*0760*/  @!P1 LDS R10, [R5+0x38] ;  /* 0x00003800050a9984 */ /* 0x000e280000000800 */
[----:B0-----:R1:W-:Y:S02]  /*0770*/  @!P1 STS [R5+0x8], R10 ;  /* 0x0000080a05009388 */ /* 0x0013e40000000800 */
.L_x_4:
[----:B------:R-:W-:Y:S05]  /*0780*/  BSYNC.RECONVERGENT B0 ;  /* 0x0000000000007941 */ /* 0x000fea0003800200 */
.L_x_3:
[----:B------:R-:W-:Y:S06]  /*0790*/  BAR.SYNC.DEFER_BLOCKING 0x0 ;  /* 0x0000000000007b1d */ /* 0x000fec0000010000 */
[----:B------:R-:W-:Y:S04]  /*07a0*/  BSSY.RECONVERGENT B0, `(.L_x_5) ;  /* 0x000000d000007945 */ /* 0x000fe80003800200 */
        /* <DEDUP_REMOVED lines=10> */
[----:B-1----:R-:W0:Y:S04]  /*0850*/  @!P1 LDS R10, [R5+0x20] ;  /* 0x00002000050a9984 */ /* 0x002e280000000800 */
[----:B0-----:R2:W-:Y:S02]  /*0860*/  @!P1 STS [R5+0x8], R10 ;  /* 0x0000080a05009388 */ /* 0x0015e40000000800 */
.L_x_6:
[----:B------:R-:W-:Y:S05]  /*0870*/  BSYNC.RECONVERGENT B0 ;  /* 0x0000000000007941 */ /* 0x000fea0003800200 */
.L_x_5:
        /* <DEDUP_REMOVED lines=12> */
[----:B-12---:R-:W0:Y:S04]  /*0940*/  @!P1 LDS R10, [R7+0x34] ;  /* 0x00003400070a9984 */ /* 0x006e280000000800 */
[----:B0-----:R3:W-:Y:S02]  /*0950*/  @!P1 STS [R5+0x8], R10 ;  /* 0x0000080a05009388 */ /* 0x0017e40000000800 */
.L_x_8:
[----:B------:R-:W-:Y:S05]  /*0960*/  BSYNC.RECONVERGENT B0 ;  /* 0x0000000000007941 */ /* 0x000fea0003800200 */
.L_x_7:
[----:B------:R-:W-:Y:S06]  /*0970*/  BAR.SYNC.DEFER_BLOCKING 0x0 ;  /* 0x0000000000007b1d */ /* 0x000fec0000010000 */
[----:B------:R-:W-:Y:S04]  /*0980*/  BSSY.RECONVERGENT B0, `(.L_x_9) ;  /* 0x000001d000007945 */ /* 0x000fe80003800200 */
[----:B------:R-:W-:Y:S05]  /*0990*/  @P0 BRA `(.L_x_10) ;  /* 0x00000000006c0947 */ /* 0x000fea0003800000 */
[----:B------:R-:W4:Y:S01]  /*09a0*/  LDS R17, [R7] ;  /* 0x0000000007117984 */ /* 0x000f220000000800 */
[----:B-123--:R-:W1:Y:S01]  /*09b0*/  LDC.64 R10, c[0x4][RZ] ;  /* 0x01000000ff0a7b82 */ /* 0x00ee620000000a00 */
[----:B------:R-:W-:-:S04]  /*09c0*/  IMAD R21, R0, 0x3, RZ ;  /* 0x0000000300157824 */ /* 0x000fc800078e02ff */
[----:B------:R-:W-:-:S03]  /*09d0*/  VIADD R15, R21, 0x1 ;  /* 0x00000001150f7836 */ /* 0x000fc60000000000 */
[----:B0-----:R-:W0:Y:S01]  /*09e0*/  LDC.64 R8, c[0x4][0x8] ;  /* 0x01000200ff087b82 */ /* 0x001e220000000a00 */
[----:B-1----:R-:W-:-:S04]  /*09f0*/  IMAD.WIDE.U32 R10, R0, 0x4, R10 ;  /* 0x00000004000a7825 */ /* 0x002fc800078e000a */
[C---:B0-----:R-:W-:Y:S01]  /*0a00*/  IMAD.WIDE.U32 R12, R21.reuse, 0x4, R8 ;  /* 0x00000004150c7825 */ /* 0x041fe200078e0008 */
[----:B------:R-:W-:-:S03]  /*0a10*/  IADD3 R21, PT, PT, R21, 0x2, RZ ;  /* 0x0000000215157810 */ /* 0x000fc60007ffe0ff */
[--C-:B------:R-:W-:Y:S01]  /*0a20*/  IMAD.WIDE.U32 R14, R15, 0x4, R8.reuse ;  /* 0x000000040f0e7825 */ /* 0x100fe200078e0008 */
[----:B----4-:R0:W-:Y:S03]  /*0a30*/  STG.E.STRONG.SYS desc[UR6][R10.64], R17 ;  /* 0x000000110a007986 */ /* 0x0101e6000c115906 */
[----:B------:R-:W-:Y:S01]  /*0a40*/  IMAD.WIDE.U32 R8, R21, 0x4, R8 ;  /* 0x0000000415087825 */ /* 0x000fe200078e0008 */
[----:B------:R-:W1:Y:S01]  /*0a50*/  LDS R6, [R7+0x20] ;  /* 0x0000200007067984 */ /* 0x000e620000000800 */
[----:B0-----:R-:W0:Y:S01]  /*0a60*/  LDC.64 R10, c[0x4][0x10] ;  /* 0x01000400ff0a7b82 */ /* 0x001e220000000a00 */
[----:B-1----:R-:W-:-:S05]  /*0a70*/  I2FP.F32.S32 R19, R6 ;  /* 0x0000000600137245 */ /* 0x002fca0000201400 */
[----:B------:R-:W-:Y:S04]  /*0a80*/  STG.E.STRONG.SYS desc[UR6][R12.64], R19 ;  /* 0x000000130c007986 */ /* 0x000fe8000c115906 */
[----:B------:R-:W1:Y:S02]  /*0a90*/  LDS R0, [R7+0x24] ;  /* 0x0000240007007984 */ /* 0x000e640000000800 */
[----:B-1----:R-:W-:-:S05]  /*0aa0*/  I2FP.F32.S32 R23, R0 ;  /* 0x0000000000177245 */ /* 0x002fca0000201400 */
[----:B------:R-:W-:Y:S04]  /*0ab0*/  STG.E.STRONG.SYS desc[UR6][R14.64], R23 ;  /* 0x000000170e007986 */ /* 0x000fe8000c115906 */
[----:B------:R-:W1:Y:S02]  /*0ac0*/  LDS R0, [R7+0x28] ;  /* 0x0000280007007984 */ /* 0x000e640000000800 */
[----:B-1----:R-:W-:Y:S01]  /*0ad0*/  I2FP.F32.S32 R17, R0 ;  /* 0x0000000000117245 */ /* 0x002fe20000201400 */
[----:B------:R-:W-:-:S04]  /*0ae0*/  IMAD.MOV.U32 R0, RZ, RZ, 0x1 ;  /* 0x00000001ff007424 */ /* 0x000fc800078e00ff */
[----:B------:R4:W-:Y:S04]  /*0af0*/  STG.E.STRONG.SYS desc[UR6][R8.64], R17 ;  /* 0x0000001108007986 */ /* 0x0009e8000c115906 */
[----:B0-----:R-:W2:Y:S01]  /*0b00*/  ATOMG.E.ADD.STRONG.GPU PT, R10, desc[UR6][R10.64], R0 ;  /* 0x800000000a0a79a8 */ /* 0x001ea200081ef106 */
[----:B------:R-:W0:Y:S02]  /*0b10*/  LDCU UR4, c[0x0][0x370] ;  /* 0x00006e00ff0477ac */ /* 0x000e240008000800 */
[----:B0-----:R-:W-:-:S06]  /*0b20*/  UIADD3 UR4, UPT, UPT, UR4, -0x1, URZ ;  /* 0xffffffff04047890 */ /* 0x001fcc000fffe0ff */
[----:B--2---:R-:W-:-:S13]  /*0b30*/  ISETP.NE.AND P0, PT, R10, UR4, PT ;  /* 0x000000040a007c0c */ /* 0x004fda000bf05270 */
[----:B------:R4:W-:Y:S02]  /*0b40*/  @!P0 STS [R7+0x80], R0 ;  /* 0x0000800007008388 */ /* 0x0009e40000000800 */
.L_x_10:
[----:B------:R-:W-:Y:S05]  /*0b50*/  BSYNC.RECONVERGENT B0 ;  /* 0x0000000000007941 */ /* 0x000fea0003800200 */
.L_x_9:
[----:B------:R-:W-:Y:S06]  /*0b60*/  BAR.SYNC.DEFER_BLOCKING 0x0 ;  /* 0x0000000000007b1d */ /* 0x000fec0000010000 */
[----:B0---4-:R-:W0:Y:S02]  /*0b70*/  LDS R7, [R7+0x80] ;  /* 0x0000800007077984 */ /* 0x011e240000000800 */
[----:B0-----:R-:W-:-:S13]  /*0b80*/  ISETP.NE.AND P0, PT, R7, RZ, PT ;  /* 0x000000ff0700720c */ /* 0x001fda0003f05270 */
[----:B------:R-:W-:Y:S05]  /*0b90*/  @!P0 EXIT ;  /* 0x000000000000894d */ /* 0x000fea0003800000 */
[----:B------:R-:W0:Y:S01]  /*0ba0*/  LDCU UR4, c[0x0][0x370] ;  /* 0x00006e00ff0477ac */ /* 0x000e220008000800 */
[----:B------:R-:W-:Y:S01]  /*0bb0*/  BSSY.RECONVERGENT B0, `(.L_x_11) ;  /* 0x0000088000007945 */ /* 0x000fe20003800200 */
[----:B------:R-:W-:Y:S02]  /*0bc0*/  HFMA2 R7, -RZ, RZ, -1.875, 0 ;  /* 0xbf800000ff077431 */ /* 0x000fe400000001ff */
[----:B------:R-:W-:Y:S02]  /*0bd0*/  IMAD.MOV.U32 R6, RZ, RZ, -0x1 ;  /* 0xffffffffff067424 */ /* 0x000fe400078e00ff */
[----:B------:R-:W-:Y:S02]  /*0be0*/  IMAD.MOV.U32 R0, RZ, RZ, -0x1 ;  /* 0xffffffffff007424 */ /* 0x000fe400078e00ff */
[----:B------:R-:W-:Y:S01]  /*0bf0*/  IMAD.MOV.U32 R8, RZ, RZ, -0x1 ;  /* 0xffffffffff087424 */ /* 0x000fe200078e00ff */
[----:B0-----:R-:W-:-:S13]  /*0c00*/  ISETP.GE.U32.AND P0, PT, R2, UR4, PT ;  /* 0x0000000402007c0c */ /* 0x001fda000bf06070 */
[----:B------:R-:W-:Y:S05]  /*0c10*/  @P0 BRA `(.L_x_12) ;  /* 0x0000000800040947 */ /* 0x000fea0003800000 */
[----:B------:R-:W0:Y:S01]  /*0c20*/  I2F.U32.RP R8, R3 ;  /* 0x0000000300087306 */ /* 0x000e220000209000 */
[----:B-123--:R-:W-:Y:S01]  /*0c30*/  IMAD.IADD R10, R2, 0x1, R3 ;  /* 0x00000001020a7824 */ /* 0x00efe200078e0203 */
[----:B------:R-:W-:Y:S01]  /*0c40*/  MOV R6, RZ ;  /* 0x000000ff00067202 */ /* 0x000fe20000000f00 */
[----:B------:R-:W-:Y:S01]  /*0c50*/  BSSY.RECONVERGENT B1, `(.L_x_13) ;  /* 0x0000068000017945 */ /* 0x000fe20003800200 */
[----:B------:R-:W-:Y:S01]  /*0c60*/  ISETP.NE.U32.AND P2, PT, R3, RZ, PT ;  /* 0x000000ff0300720c */ /* 0x000fe20003f45070 */
[----:B------:R-:W-:Y:S01]  /*0c70*/  IMAD.MOV.U32 R26, RZ, RZ, R2 ;  /* 0x000000ffff1a7224 */ /* 0x000fe200078e0002 */
[C---:B------:R-:W-:Y:S02]  /*0c80*/  ISETP.GE.U32.AND P0, PT, R10.reuse, UR4, PT ;  /* 0x000000040a007c0c */ /* 0x040fe4000bf06070 */
[----:B------:R-:W-:Y:S01]  /*0c90*/  VIMNMX.U32 R9, PT, PT, R10, UR4, !PT ;  /* 0x000000040a097c48 */ /* 0x000fe2000ffe0000 */
[----:B0-----:R-:W0:Y:S02]  /*0ca0*/  MUFU.RCP R8, R8 ;  /* 0x0000000800087308 */ /* 0x001e240000001000 */
[----:B0-----:R-:W-:Y:S01]  /*0cb0*/  IADD3 R7, PT, PT, R8, 0xffffffe, RZ ;  /* 0x0ffffffe08077810 */ /* 0x001fe20007ffe0ff */
[----:B------:R-:W-:-:S05]  /*0cc0*/  IMAD.MOV.U32 R8, RZ, RZ, -0x1 ;  /* 0xffffffffff087424 */ /* 0x000fca00078e00ff */
[----:B------:R-:W0:Y:S02]  /*0cd0*/  F2I.FTZ.U32.TRUNC.NTZ R7, R7 ;  /* 0x0000000700077305 */ /* 0x000e24000021f000 */
[----:B0-----:R-:W-:-:S04]  /*0ce0*/  IMAD.MOV R0, RZ, RZ, -R7 ;  /* 0x000000ffff007224 */ /* 0x001fc800078e0a07 */
[----:B------:R-:W-:Y:S01]  /*0cf0*/  IMAD R11, R0, R3, RZ ;  /* 0x00000003000b7224 */ /* 0x000fe200078e02ff */
[----:B------:R-:W-:-:S03]  /*0d00*/  SEL R0, RZ, 0x1, P0 ;  /* 0x00000001ff007807 */ /* 0x000fc60000000000 */
[----:B------:R-:W-:Y:S01]  /*0d10*/  IMAD.HI.U32 R11, R7, R11, R6 ;  /* 0x0000000b070b7227 */ /* 0x000fe200078e0006 */
[----:B------:R-:W-:-:S05]  /*0d20*/  IADD3 R6, PT, PT, R9, -R10, -R0 ;  /* 0x8000000a09067210 */ /* 0x000fca0007ffe800 */
[----:B------:R-:W-:-:S04]  /*0d30*/  IMAD.HI.U32 R11, R11, R6, RZ ;  /* 0x000000060b0b7227 */ /* 0x000fc800078e00ff */
[----:B------:R-:W-:-:S04]  /*0d40*/  IMAD.MOV R7, RZ, RZ, -R11 ;  /* 0x000000ffff077224 */ /* 0x000fc800078e0a0b */
[----:B------:R-:W-:Y:S02]  /*0d50*/  IMAD R6, R3, R7, R6 ;  /* 0x0000000703067224 */ /* 0x000fe400078e0206 */
[----:B------:R-:W-:-:S03]  /*0d60*/  IMAD.MOV.U32 R7, RZ, RZ, -0x40800000 ;  /* 0xbf800000ff077424 */ /* 0x000fc600078e00ff */
[----:B------:R-:W-:-:S13]  /*0d70*/  ISETP.GE.U32.AND P0, PT, R6, R3, PT ;  /* 0x000000030600720c */ /* 0x000fda0003f06070 */
[----:B------:R-:W-:Y:S01]  /*0d80*/  @P0 IMAD.IADD R6, R6, 0x1, -R3 ;  /* 0x0000000106060824 */ /* 0x000fe200078e0a03 */
[----:B------:R-:W-:-:S04]  /*0d90*/  @P0 IADD3 R11, PT, PT, R11, 0x1, RZ ;  /* 0x000000010b0b0810 */ /* 0x000fc80007ffe0ff */
[----:B------:R-:W-:Y:S01]  /*0da0*/  ISETP.GE.U32.AND P1, PT, R6, R3, PT ;  /* 0x000000030600720c */ /* 0x000fe20003f26070 */
[----:B------:R-:W-:-:S12]  /*0db0*/  IMAD.MOV.U32 R6, RZ, RZ, -0x1 ;  /* 0xffffffffff067424 */ /* 0x000fd800078e00ff */
[----:B------:R-:W-:Y:S01]  /*0dc0*/  @P1 VIADD R11, R11, 0x1 ;  /* 0x000000010b0b1836 */ /* 0x000fe20000000000 */
[----:B------:R-:W-:-:S05]  /*0dd0*/  @!P2 LOP3.LUT R11, RZ, R3, RZ, 0x33, !PT ;  /* 0x00000003ff0ba212 */ /* 0x000fca00078e33ff */
[----:B------:R-:W-:-:S05]  /*0de0*/  IMAD.IADD R0, R0, 0x1, R11 ;  /* 0x0000000100007824 */ /* 0x000fca00078e020b */
[C---:B------:R-:W-:Y:S02]  /*0df0*/  ISETP.GE.U32.AND P1, PT, R0.reuse, 0x3, PT ;  /* 0x000000030000780c */ /* 0x040fe40003f26070 */
[----:B------:R-:W-:Y:S02]  /*0e00*/  IADD3 R11, PT, PT, R0, 0x1, RZ ;  /* 0x00000001000b7810 */ /* 0x000fe40007ffe0ff */
[----:B------:R-:W-:Y:S02]  /*0e10*/  MOV R0, 0xffffffff ;  /* 0xffffffff00007802 */ /* 0x000fe40000000f00 */
[----:B------:R-:W-:-:S04]  /*0e20*/  LOP3.LUT R9, R11, 0x3, RZ, 0xc0, !PT ;  /* 0x000000030b097812 */ /* 0x000fc800078ec0ff */
[----:B------:R-:W-:-:S03]  /*0e30*/  ISETP.NE.AND P0, PT, R9, RZ, PT ;  /* 0x000000ff0900720c */ /* 0x000fc60003f05270 */
[----:B------:R-:W-:Y:S10]  /*0e40*/  @!P1 BRA `(.L_x_14) ;  /* 0x0000000400209947 */ /* 0x000ff40003800000 */
[----:B------:R-:W-:Y:S01]  /*0e50*/  LOP3.LUT R11, R11, 0xfffffffc, RZ, 0xc0, !PT ;  /* 0xfffffffc0b0b7812 */ /* 0x000fe200078ec0ff */
[----:B------:R-:W-:Y:S01]  /*0e60*/  IMAD R24, R2, 0x3, RZ ;  /* 0x0000000302187824 */ /* 0x000fe200078e02ff */
[CC--:B------:R-:W-:Y:S01]  /*0e70*/  LEA R12, R3.reuse, R2.reuse, 0x1 ;  /* 0x00000002030c7211 */ /* 0x0c0fe200078e08ff */
[C---:B------:R-:W-:Y:S01]  /*0e80*/  IMAD R14, R3.reuse, 0x3, R2 ;  /* 0x00000003030e7824 */ /* 0x040fe200078e0202 */
[----:B------:R-:W-:Y:S01]  /*0e90*/  MOV R26, R2 ;  /* 0x00000002001a7202 */ /* 0x000fe20000000f00 */
[----:B------:R-:W-:Y:S02]  /*0ea0*/  IMAD.MOV R15, RZ, RZ, -R11 ;  /* 0x000000ffff0f7224 */ /* 0x000fe400078e0a0b */
[----:B------:R-:W-:Y:S02]  /*0eb0*/  IMAD.MOV.U32 R7, RZ, RZ, -0x40800000 ;  /* 0xbf800000ff077424 */ /* 0x000fe400078e00ff */
[----:B------:R-:W-:Y:S02]  /*0ec0*/  IMAD.MOV.U32 R8, RZ, RZ, -0x1 ;  /* 0xffffffffff087424 */ /* 0x000fe400078e00ff */
[----:B------:R-:W-:-:S02]  /*0ed0*/  IMAD R28, R3, 0x6, R24 ;  /* 0x00000006031c7824 */ /* 0x000fc400078e0218 */
[----:B------:R-:W-:Y:S02]  /*0ee0*/  IMAD R11, R3, 0x9, R24 ;  /* 0x00000009030b7824 */ /* 0x000fe400078e0218 */
[----:B------:R-:W-:-:S07]  /*0ef0*/  IMAD R20, R10, 0x3, RZ ;  /* 0x000000030a147824 */ /* 0x000fce00078e02ff */
.L_x_15:
[----:B0---4-:R-:W0:Y:S02]  /*0f00*/  LDC.64 R18, c[0x4][RZ] ;  /* 0x01000000ff127b82 */ /* 0x011e240000000a00 */
[----:B0-----:R-:W-:-:S05]  /*0f10*/  IMAD.WIDE.U32 R22, R26, 0x4, R18 ;  /* 0x000000041a167825 */ /* 0x001fca00078e0012 */
[----:B------:R-:W2:Y:S02]  /*0f20*/  LDG.E.STRONG.SYS R16, desc[UR6][R22.64] ;  /* 0x0000000616107981 */ /* 0x000ea4000c1f5900 */
[----:B--2--5:R-:W-:-:S13]  /*0f30*/  FSETP.GT.AND P1, PT, R16, R7, PT ;  /* 0x000000071000720b */ /* 0x024fda0003f24000 */
[----:B------:R-:W0:Y:S01]  /*0f40*/  @P1 LDC.64 R16, c[0x4][0x8] ;  /* 0x01000200ff101b82 */ /* 0x000e220000000a00 */
[----:B------:R1:W2:Y:S02]  /*0f50*/  @P1 LDG.E.STRONG.SYS R7, desc[UR6][R22.64] ;  /* 0x0000000616071981 */ /* 0x0002a4000c1f5900 */
[----:B-1----:R-:W-:-:S04]  /*0f60*/  IMAD.WIDE.U32 R22, R10, 0x4, R18 ;  /* 0x000000040a167825 */ /* 0x002fc800078e0012 */
[----:B0-----:R-:W-:-:S05]  /*0f70*/  @P1 IMAD.WIDE.U32 R16, R24, 0x4, R16 ;  /* 0x0000000418101825 */ /* 0x001fca00078e0010 */
[----:B------:R-:W3:Y:S04]  /*0f80*/  @P1 LDG.E.STRONG.SYS R25, desc[UR6][R16.64] ;  /* 0x0000000610191981 */ /* 0x000ee8000c1f5900 */
[----:B------:R-:W4:Y:S04]  /*0f90*/  @P1 LDG.E.STRONG.SYS R21, desc[UR6][R16.64+0x4] ;  /* 0x0000040610151981 */ /* 0x000f28000c1f5900 */
[----:B------:R0:W3:Y:S04]  /*0fa0*/  @P1 LDG.E.STRONG.SYS R13, desc[UR6][R16.64+0x8] ;  /* 0x00000806100d1981 */ /* 0x0000e8000c1f5900 */
[----:B------:R-:W2:Y:S02]  /*0fb0*/  LDG.E.STRONG.SYS R27, desc[UR6][R22.64] ;  /* 0x00000006161b7981 */ /* 0x000ea4000c1f5900 */
[----:B--2---:R-:W-:-:S13]  /*0fc0*/  FSETP.GT.AND P2, PT, R27, R7, PT ;  /* 0x000000071b00720b */ /* 0x004fda0003f44000 */
[----:B0-----:R-:W0:Y:S01]  /*0fd0*/  @P2 LDC.64 R16, c[0x4][0x8] ;  /* 0x01000200ff102b82 */ /* 0x001e220000000a00 */
[----:B------:R1:W2:Y:S01]  /*0fe0*/  @P2 LDG.E.STRONG.SYS R7, desc[UR6][R22.64] ;  /* 0x0000000616072981 */ /* 0x0002a2000c1f5900 */
[----:B---3--:R3:W0:Y:S01]  /*0ff0*/  @P1 F2I.TRUNC.NTZ R8, R13 ;  /* 0x0000000d00081305 */ /* 0x008622000020f100 */
[----:B-1----:R-:W-:-:S07]  /*1000*/  IMAD.WIDE.U32 R22, R12, 0x4, R18 ;  /* 0x000000040c167825 */ /* 0x002fce00078e0012 */
[----:B----4-:R1:W4:Y:S01]  /*1010*/  @P1 F2I.TRUNC.NTZ R0, R21 ;  /* 0x0000001500001305 */ /* 0x010322000020f100 */
[----:B0-----:R-:W-:-:S05]  /*1020*/  @P2 IMAD.WIDE.U32 R16, R20, 0x4, R16 ;  /* 0x0000000414102825 */ /* 0x001fca00078e0010 */
[----:B------:R-:W4:Y:S04]  /*1030*/  @P2 LDG.E.STRONG.SYS R29, desc[UR6][R16.64] ;  /* 0x00000006101d2981 */ /* 0x000f28000c1f5900 */
[----:B------:R-:W4:Y:S04]  /*1040*/  @P2 LDG.E.STRONG.SYS R27, desc[UR6][R16.64+0x4] ;  /* 0x00000406101b2981 */ /* 0x000f28000c1f5900 */
[----:B---3--:R0:W3:Y:S04]  /*1050*/  @P2 LDG.E.STRONG.SYS R13, desc[UR6][R16.64+0x8] ;  /* 0x00000806100d2981 */ /* 0x0080e8000c1f5900 */
[----:B-1----:R-:W2:Y:S01]  /*1060*/  LDG.E.STRONG.SYS R21, desc[UR6][R22.64] ;  /* 0x0000000616157981 */ /* 0x002ea2000c1f5900 */
[----:B------:R1:W0:Y:S01]  /*1070*/  @P1 F2I.TRUNC.NTZ R6, R25 ;  /* 0x0000001900061305 */ /* 0x000222000020f100 */
[----:B------:R-:W-:Y:S01]  /*1080*/  IMAD.WIDE.U32 R18, R14, 0x4, R18 ;  /* 0x000000040e127825 */ /* 0x000fe200078e0012 */
[----:B--2---:R-:W-:-:S13]  /*1090*/  FSETP.GT.AND P1, PT, R21, R7, PT ;  /* 0x000000071500720b */ /* 0x004fda0003f24000 */
[----:B0-----:R-:W0:Y:S01]  /*10a0*/  @P1 LDC.64 R16, c[0x4][0x8] ;  /* 0x01000200ff101b82 */ /* 0x001e220000000a00 */
[----:B------:R-:W2:Y:S01]  /*10b0*/  @P1 LDG.E.STRONG.SYS R7, desc[UR6][R22.64] ;  /* 0x0000000616071981 */ /* 0x000ea2000c1f5900 */
[----:B----4-:R4:W0:Y:S02]  /*10c0*/  @P2 F2I.TRUNC.NTZ R6, R29 ;  /* 0x0000001d00062305 */ /* 0x010824000020f100 */
[----:B0-----:R-:W-:-:S05]  /*10d0*/  @P1 IMAD.WIDE.U32 R16, R28, 0x4, R16 ;  /* 0x000000041c101825 */ /* 0x001fca00078e0010 */
[----:B------:R-:W3:Y:S04]  /*10e0*/  @P1 LDG.E.STRONG.SYS R21, desc[UR6][R16.64] ;  /* 0x0000000610151981 */ /* 0x000ee8000c1f5900 */
[----:B-1----:R-:W3:Y:S04]  /*10f0*/  @P1 LDG.E.STRONG.SYS R25, desc[UR6][R16.64+0x4] ;  /* 0x0000040610191981 */ /* 0x002ee8000c1f5900 */
[----:B----4-:R-:W4:Y:S04]  /*1100*/  @P1 LDG.E.STRONG.SYS R29, desc[UR6][R16.64+0x8] ;  /* 0x00000806101d1981 */ /* 0x010f28000c1f5900 */
[----:B------:R-:W2:Y:S01]  /*1110*/  LDG.E.STRONG.SYS R22, desc[UR6][R18.64] ;  /* 0x0000000612167981 */ /* 0x000ea2000c1f5900 */
[----:B------:R0:W1:Y:S01]  /*1120*/  @P2 F2I.TRUNC.NTZ R0, R27 ;  /* 0x0000001b00002305 */ /* 0x000062000020f100 */
[----:B--2---:R-:W-:-:S13]  /*1130*/  FSETP.GT.AND P3, PT, R22, R7, PT ;  /* 0x000000071600720b */ /* 0x004fda0003f64000 */
[----:B------:R-:W2:Y:S01]  /*1140*/  @P3 LDC.64 R22, c[0x4][0x8] ;  /* 0x01000200ff163b82 */ /* 0x000ea20000000a00 */
[----:B------:R0:W5:Y:S01]  /*1150*/  @P3 LDG.E.STRONG.SYS R7, desc[UR6][R18.64] ;  /* 0x0000000612073981 */ /* 0x000162000c1f5900 */
[----:B--2---:R-:W-:-:S05]  /*1160*/  @P3 IMAD.WIDE.U32 R22, R11, 0x4, R22 ;  /* 0x000000040b163825 */ /* 0x004fca00078e0016 */
[----:B0-----:R-:W2:Y:S04]  /*1170*/  @P3 LDG.E.STRONG.SYS R27, desc[UR6][R22.64] ;  /* 0x00000006161b3981 */ /* 0x001ea8000c1f5900 */
[----:B------:R-:W2:Y:S04]  /*1180*/  @P3 LDG.E.STRONG.SYS R18, desc[UR6][R22.64+0x4] ;  /* 0x0000040616123981 */ /* 0x000ea8000c1f5900 */
[----:B------:R-:W2:Y:S01]  /*1190*/  @P3 LDG.E.STRONG.SYS R22, desc[UR6][R22.64+0x8] ;  /* 0x0000080616163981 */ /* 0x000ea2000c1f5900 */
[----:B------:R-:W-:Y:S01]  /*11a0*/  VIADD R15, R15, 0x4 ;  /* 0x000000040f0f7836 */ /* 0x000fe20000000000 */
[----:B---3--:R0:W3:Y:S08]  /*11b0*/  @P2 F2I.TRUNC.NTZ R8, R13 ;  /* 0x0000000d00082305 */ /* 0x0080f0000020f100 */
[----:B------:R0:W0:Y:S08]  /*11c0*/  @P1 F2I.TRUNC.NTZ R6, R21 ;  /* 0x0000001500061305 */ /* 0x000030000020f100 */
[----:B------:R0:W0:Y:S08]  /*11d0*/  @P1 F2I.TRUNC.NTZ R0, R25 ;  /* 0x0000001900001305 */ /* 0x000030000020f100 */
[----:B----4-:R4:W0:Y:S01]  /*11e0*/  @P1 F2I.TRUNC.NTZ R8, R29 ;  /* 0x0000001d00081305 */ /* 0x010822000020f100 */
[----:B------:R-:W-:-:S02]  /*11f0*/  ISETP.NE.AND P1, PT, R15, RZ, PT ;  /* 0x000000ff0f00720c */ /* 0x000fc40003f25270 */
[C-C-:B------:R-:W-:Y:S01]  /*1200*/  IADD3 R26, PT, PT, R3.reuse, R26, R3.reuse ;  /* 0x0000001a031a7210 */ /* 0x140fe20007ffe003 */
[C---:B------:R-:W-:Y:S01]  /*1210*/  IMAD R12, R3.reuse, 0x4, R12 ;  /* 0x00000004030c7824 */ /* 0x040fe200078e020c */
[C---:B------:R-:W-:Y:S01]  /*1220*/  LEA R10, R3.reuse, R10, 0x2 ;  /* 0x0000000a030a7211 */ /* 0x040fe200078e10ff */
[C---:B------:R-:W-:Y:S01]  /*1230*/  IMAD R24, R3.reuse, 0xc, R24 ;  /* 0x0000000c03187824 */ /* 0x040fe200078e0218 */
[C---:B------:R-:W-:Y:S01]  /*1240*/  IADD3 R26, PT, PT, R3.reuse, R26, R3 ;  /* 0x0000001a031a7210 */ /* 0x040fe20007ffe003 */
[C---:B------:R-:W-:Y:S01]  /*1250*/  IMAD R20, R3.reuse, 0xc, R20 ;  /* 0x0000000c03147824 */ /* 0x040fe200078e0214 */
[C---:B------:R-:W-:Y:S01]  /*1260*/  LEA R14, R3.reuse, R14, 0x2 ;  /* 0x0000000e030e7211 */ /* 0x040fe200078e10ff */
[C---:B------:R-:W-:Y:S02]  /*1270*/  IMAD R28, R3.reuse, 0xc, R28 ;  /* 0x0000000c031c7824 */ /* 0x040fe400078e021c */
[----:B------:R-:W-:Y:S01]  /*1280*/  IMAD R11, R3, 0xc, R11 ;  /* 0x0000000c030b7824 */ /* 0x000fe200078e020b */
[----:B--2---:R4:W2:Y:S08]  /*1290*/  @P3 F2I.TRUNC.NTZ R6, R27 ;  /* 0x0000001b00063305 */ /* 0x0048b0000020f100 */
[----:B------:R4:W0:Y:S08]  /*12a0*/  @P3 F2I.TRUNC.NTZ R0, R18 ;  /* 0x0000001200003305 */ /* 0x000830000020f100 */
[----:B------:R4:W0:Y:S01]  /*12b0*/  @P3 F2I.TRUNC.NTZ R8, R22 ;  /* 0x0000001600083305 */ /* 0x000822000020f100 */
[----:B-123--:R-:W-:Y:S05]  /*12c0*/  @P1 BRA `(.L_x_15) ;  /* 0xfffffffc000c1947 */ /* 0x00efea000383ffff */
.L_x_14:
[----:B------:R-:W-:Y:S05]  /*12d0*/  BSYNC.RECONVERGENT B1 ;  /* 0x0000000000017941 */ /* 0x000fea0003800200 */
.L_x_13:
[----:B------:R-:W-:Y:S05]  /*12e0*/  @!P0 BRA `(.L_x_12) ;  /* 0x0000000000508947 */ /* 0x000fea0003800000 */
[----:B------:R-:W1:Y:S01]  /*12f0*/  LDC.64 R10, c[0x4][RZ] ;  /* 0x01000000ff0a7b82 */ /* 0x000e620000000a00 */
[----:B------:R-:W-:Y:S02]  /*1300*/  IMAD.MOV R14, RZ, RZ, -R9 ;  /* 0x000000ffff0e7224 */ /* 0x000fe400078e0a09 */
[C---:B------:R-:W-:Y:S02]  /*1310*/  IMAD R9, R26.reuse, 0x3, RZ ;  /* 0x000000031a097824 */ /* 0x040fe400078e02ff */
[----:B-1----:R-:W-:-:S07]  /*1320*/  IMAD.WIDE.U32 R10, R26, 0x4, R10 ;  /* 0x000000041a0a7825 */ /* 0x002fce00078e000a */
.L_x_16:
[----:B------:R-:W2:Y:S02]  /*1330*/  LDG.E.STRONG.SYS R12, desc[UR6][R10.64] ;  /* 0x000000060a0c7981 */ /* 0x000ea4000c1f5900 */
[----:B--2--5:R-:W-:-:S13]  /*1340*/  FSETP.GT.AND P0, PT, R12, R7, PT ;  /* 0x000000070c00720b */ /* 0x024fda0003f04000 */
[----:B0-----:R-:W0:Y:S01]  /*1350*/  @P0 LDC.64 R12, c[0x4][0x8] ;  /* 0x01000200ff0c0b82 */ /* 0x001e220000000a00 */
[----:B------:R1:W5:Y:S01]  /*1360*/  @P0 LDG.E.STRONG.SYS R7, desc[UR6][R10.64] ;  /* 0x000000060a070981 */ /* 0x000362000c1f5900 */
[----:B0-----:R-:W-:-:S05]  /*1370*/  @P0 IMAD.WIDE.U32 R12, R9, 0x4, R12 ;  /* 0x00000004090c0825 */ /* 0x001fca00078e000c */
[----:B------:R-:W2:Y:S04]  /*1380*/  @P0 LDG.E.STRONG.SYS R15, desc[UR6][R12.64] ;  /* 0x000000060c0f0981 */ /* 0x000ea8000c1f5900 */
[----:B---3--:R-:W3:Y:S04]  /*1390*/  @P0 LDG.E.STRONG.SYS R16, desc[UR6][R12.64+0x4] ;  /* 0x000004060c100981 */ /* 0x008ee8000c1f5900 */
[----:B------:R-:W4:Y:S01]  /*13a0*/  @P0 LDG.E.STRONG.SYS R17, desc[UR6][R12.64+0x8] ;  /* 0x000008060c110981 */ /* 0x000f22000c1f5900 */
[----:B------:R-:W-:Y:S01]  /*13b0*/  IADD3 R14, PT, PT, R14, 0x1, RZ ;  /* 0x000000010e0e7810 */ /* 0x000fe20007ffe0ff */
[----:B-1----:R-:W-:-:S04]  /*13c0*/  IMAD.WIDE.U32 R10, R3, 0x4, R10 ;  /* 0x00000004030a7825 */ /* 0x002fc800078e000a */
[----:B------:R-:W-:Y:S01]  /*13d0*/  IMAD R9, R3, 0x3, R9 ;  /* 0x0000000303097824 */ /* 0x000fe200078e0209 */
[----:B--2---:R0:W1:Y:S08]  /*13e0*/  @P0 F2I.TRUNC.NTZ R6, R15 ;  /* 0x0000000f00060305 */ /* 0x004070000020f100 */
[----:B---3--:R0:W2:Y:S08]  /*13f0*/  @P0 F2I.TRUNC.NTZ R0, R16 ;  /* 0x0000001000000305 */ /* 0x0080b0000020f100 */
[----:B----4-:R0:W3:Y:S01]  /*1400*/  @P0 F2I.TRUNC.NTZ R8, R17 ;  /* 0x0000001100080305 */ /* 0x0100e2000020f100 */
[----:B------:R-:W-:-:S13]  /*1410*/  ISETP.NE.AND P0, PT, R14, RZ, PT ;  /* 0x000000ff0e00720c */ /* 0x000fda0003f05270 */
[----:B012---:R-:W-:Y:S05]  /*1420*/  @P0 BRA `(.L_x_16) ;  /* 0xfffffffc00c00947 */ /* 0x007fea000383ffff */
.L_x_12:
[----:B------:R-:W-:Y:S05]  /*1430*/  BSYNC.RECONVERGENT B0 ;  /* 0x0000000000007941 */ /* 0x000fea0003800200 */
.L_x_11:
[C---:B------:R-:W-:Y:S01]  /*1440*/  ISETP.GT.U32.AND P1, PT, R2.reuse, 0x3, PT ;  /* 0x000000030200780c */ /* 0x040fe20003f24070 */
[----:B-----5:R1:W-:Y:S01]  /*1450*/  STS [R4], R7 ;  /* 0x0000000704007388 */ /* 0x0203e20000000800 */
[----:B------:R-:W-:Y:S01]  /*1460*/  BSSY.RECONVERGENT B0, `(.L_x_17) ;  /* 0x0000013000007945 */ /* 0x000fe20003800200 */
[C---:B------:R-:W-:Y:S02]  /*1470*/  ISETP.GT.U32.AND P2, PT, R2.reuse, 0x1, PT ;  /* 0x000000010200780c */ /* 0x040fe40003f44070 */
[----:B0-----:R1:W-:Y:S01]  /*1480*/  STS [R5], R6 ;  /* 0x0000000605007388 */ /* 0x0013e20000000800 */
[----:B------:R-:W-:-:S03]  /*1490*/  ISETP.NE.AND P0, PT, R2, RZ, PT ;  /* 0x000000ff0200720c */ /* 0x000fc60003f05270 */
[----:B------:R1:W-:Y:S04]  /*14a0*/  STS [R5+0x4], R0 ;  /* 0x0000040005007388 */ /* 0x0003e80000000800 */
[----:B---3--:R1:W-:Y:S01]  /*14b0*/  STS [R5+0x8], R8 ;  /* 0x0000080805007388 */ /* 0x0083e20000000800 */
[----:B------:R-:W-:Y:S06]  /*14c0*/  BAR.SYNC.DEFER_BLOCKING 0x0 ;  /* 0x0000000000007b1d */ /* 0x000fec0000010000 */
[----:B------:R-:W-:Y:S05]  /*14d0*/  @P1 BRA `(.L_x_18) ;  /* 0x00000000002c1947 */ /* 0x000fea0003800000 */
[----:B-1----:R-:W-:Y:S04]  /*14e0*/  LDS R0, [R4] ;  /* 0x0000000004007984 */ /* 0x002fe80000000800 */
        /* <DEDUP_REMOVED lines=10> */
.L_x_18:
[----:B------:R-:W-:Y:S05]  /*1590*/  BSYNC.RECONVERGENT B0 ;  /* 0x0000000000007941 */ /* 0x000fea0003800200 */
.L_x_17:
[----:B------:R-:W-:Y:S06]  /*15a0*/  BAR.SYNC.DEFER_BLOCKING 0x0 ;  /* 0x0000000000007b1d */ /* 0x000fec0000010000 */
[----:B------:R-:W-:Y:S04]  /*15b0*/  BSSY.RECONVERGENT B0, `(.L_x_19) ;  /* 0x000000d000007945 */ /* 0x000fe80003800200 */
[----:B------:R-:W-:Y:S05]  /*15c0*/  @P2 BRA `(.L_x_20) ;  /* 0x00000000002c2947 */ /* 0x000fea0003800000 */
[----:B-1----:R-:W-:Y:S04]  /*15d0*/  LDS R0, [R4] ;  /* 0x0000000004007984 */ /* 0x002fe80000000800 */
[----:B------:R-:W1:Y:S02]  /*15e0*/  LDS R3, [R4+0x8] ;  /* 0x0000080004037984 */ /* 0x000e640000000800 */
[----:B-1----:R-:W-:-:S13]  /*15f0*/  FSETP.GEU.AND P1, PT, R0, R3, PT ;  /* 0x000000030000720b */ /* 0x002fda0003f2e000 */
[----:B------:R-:W1:Y:S04]  /*1600*/  @!P1 LDS R3, [R4+0x8] ;  /* 0x0000080004039984 */ /* 0x000e680000000800 */
[----:B-1----:R-:W-:Y:S04]  /*1610*/  @!P1 STS [R4], R3 ;  /* 0x0000000304009388 */ /* 0x002fe80000000800 */
[----:B------:R-:W1:Y:S04]  /*1620*/  @!P1 LDS R0, [R5+0x18] ;  /* 0x0000180005009984 */ /* 0x000e680000000800 */
[----:B-1----:R-:W-:Y:S04]  /*1630*/  @!P1 STS [R5], R0 ;  /* 0x0000000005009388 */ /* 0x002fe80000000800 */
[----:B------:R-:W1:Y:S04]  /*1640*/  @!P1 LDS R2, [R5+0x1c] ;  /* 0x00001c0005029984 */ /* 0x000e680000000800 */
[----:B-1----:R-:W-:Y:S04]  /*1650*/  @!P1 STS [R5+0x4], R2 ;  /* 0x0000040205009388 */ /* 0x002fe80000000800 */
[----:B0-----:R-:W0:Y:S04]  /*1660*/  @!P1 LDS R6, [R5+0x20] ;  /* 0x0000200005069984 */ /* 0x001e280000000800 */
[----:B0-----:R3:W-:Y:S02]  /*1670*/  @!P1 STS [R5+0x8], R6 ;  /* 0x0000080605009388 */ /* 0x0017e40000000800 */
.L_x_20:
[----:B------:R-:W-:Y:S05]  /*1680*/  BSYNC.RECONVERGENT B0 ;  /* 0x0000000000007941 */ /* 0x000fea0003800200 */
.L_x_19:
[----:B------:R-:W-:Y:S06]  /*1690*/  BAR.SYNC.DEFER_BLOCKING 0x0 ;  /* 0x0000000000007b1d */ /* 0x000fec0000010000 */
[----:B------:R-:W-:Y:S04]  /*16a0*/  BSSY.RECONVERGENT B0, `(.L_x_21) ;  /* 0x0000010000007945 */ /* 0x000fe80003800200 */
[----:B------:R-:W-:Y:S05]  /*16b0*/  @P0 BRA `(.L_x_22) ;  /* 0x0000000000380947 */ /* 0x000fea0003800000 */
[----:B------:R-:W5:Y:S01]  /*16c0*/  S2UR UR5, SR_CgaCtaId ;  /* 0x00000000000579c3 */ /* 0x000f620000008800 */
[----:B------:R-:W-:Y:S01]  /*16d0*/  UMOV UR4, 0x400 ;  /* 0x0000040000047882 */ /* 0x000fe20000000000 */
[----:B-1----:R-:W-:Y:S01]  /*16e0*/  LDS R0, [R4] ;  /* 0x0000000004007984 */ /* 0x002fe20000000800 */
[----:B-----5:R-:W-:-:S09]  /*16f0*/  ULEA UR4, UR5, UR4, 0x18 ;  /* 0x0000000405047291 */ /* 0x020fd2000f8ec0ff */
[----:B------:R-:W1:Y:S02]  /*1700*/  LDS R3, [UR4+0x4] ;  /* 0x00000404ff037984 */ /* 0x000e640008000800 */
[----:B-1----:R-:W-:-:S13]  /*1710*/  FSETP.GEU.AND P1, PT, R0, R3, PT ;  /* 0x000000030000720b */ /* 0x002fda0003f2e000 */
[----:B------:R-:W1:Y:S04]  /*1720*/  @!P1 LDS R3, [UR4+0x4] ;  /* 0x00000404ff039984 */ /* 0x000e680008000800 */
[----:B-1----:R-:W-:Y:S04]  /*1730*/  @!P1 STS [R4], R3 ;  /* 0x0000000304009388 */ /* 0x002fe80000000800 */
[----:B------:R-:W1:Y:S04]  /*1740*/  @!P1 LDS R0, [UR4+0x2c] ;  /* 0x00002c04ff009984 */ /* 0x000e680008000800 */
[----:B-1----:R-:W-:Y:S04]  /*1750*/  @!P1 STS [R5], R0 ;  /* 0x0000000005009388 */ /* 0x002fe80000000800 */
[----:B------:R-:W1:Y:S04]  /*1760*/  @!P1 LDS R2, [UR4+0x30] ;  /* 0x00003004ff029984 */ /* 0x000e680008000800 */
[----:B-1----:R-:W-:Y:S04]  /*1770*/  @!P1 STS [R5+0x4], R2 ;  /* 0x0000040205009388 */ /* 0x002fe80000000800 */
[----:B0--3--:R-:W0:Y:S04]  /*1780*/  @!P1 LDS R6, [UR4+0x34] ;  /* 0x00003404ff069984 */ /* 0x009e280008000800 */
[----:B0-----:R0:W-:Y:S02]  /*1790*/  @!P1 STS [R5+0x8], R6 ;  /* 0x0000080605009388 */ /* 0x0011e40000000800 */
.L_x_22:
[----:B------:R-:W-:Y:S05]  /*17a0*/  BSYNC.RECONVERGENT B0 ;  /* 0x0000000000007941 */ /* 0x000fea0003800200 */
.L_x_21:
[----:B------:R-:W-:Y:S06]  /*17b0*/  BAR.SYNC.DEFER_BLOCKING 0x0 ;  /* 0x0000000000007b1d */ /* 0x000fec0000010000 */
[----:B------:R-:W-:Y:S05]  /*17c0*/  @P0 EXIT ;  /* 0x000000000000094d */ /* 0x000fea0003800000 */
[----:B------:R-:W5:Y:S01]  /*17d0*/  S2UR UR5, SR_CgaCtaId ;  /* 0x00000000000579c3 */ /* 0x000f620000008800 */
[----:B------:R-:W-:-:S07]  /*17e0*/  UMOV UR4, 0x400 ;  /* 0x0000040000047882 */ /* 0x000fce0000000000 */
[----:B------:R-:W4:Y:S01]  /*17f0*/  LDC.64 R2, c[0x0][0x390] ;  /* 0x0000e400ff027b82 */ /* 0x000f220000000a00 */
[----:B-----5:R-:W-:-:S09]  /*1800*/  ULEA UR4, UR5, UR4, 0x18 ;  /* 0x0000000405047291 */ /* 0x020fd2000f8ec0ff */
[----:B0123--:R-:W4:Y:S04]  /*1810*/  LDS R5, [UR4+0x20] ;  /* 0x00002004ff057984 */ /* 0x00ff280008000800 */
[----:B------:R-:W0:Y:S04]  /*1820*/  LDS R7, [UR4+0x24] ;  /* 0x00002404ff077984 */ /* 0x000e280008000800 */
[----:B------:R-:W1:Y:S04]  /*1830*/  LDS R9, [UR4+0x28] ;  /* 0x00002804ff097984 */ /* 0x000e680008000800 */
[----:B----4-:R-:W-:Y:S04]  /*1840*/  STG.E desc[UR6][R2.64], R5 ;  /* 0x0000000502007986 */ /* 0x010fe8000c101906 */
[----:B0-----:R-:W-:Y:S04]  /*1850*/  STG.E desc[UR6][R2.64+0x4], R7 ;  /* 0x0000040702007986 */ /* 0x001fe8000c101906 */
[----:B-1----:R-:W-:Y:S01]  /*1860*/  STG.E desc[UR6][R2.64+0x8], R9 ;  /* 0x0000080902007986 */ /* 0x002fe2000c101906 */
[----:B------:R-:W-:Y:S05]  /*1870*/  EXIT ;  /* 0x000000000000794d */ /* 0x000fea0003800000 */
.L_x_23:
[----:B------:R-:W-:-:S00]  /*1880*/  BRA `(.L_x_23) ;  /* 0xfffffffc00fc7947 */ /* 0x000fc0000383ffff */
[----:B------:R-:W-:-:S00]  /*1890*/  NOP ;  /* 0x0000000000007918 */ /* 0x000fc00000000000 */
        /* <DEDUP_REMOVED lines=14> */
.L_x_24:


//--------------------- .nv.shared._Z14max_idx_kernelIfEvPKT_iiPi --------------------------
	.section	.nv.shared._Z14max_idx_kernelIfEvPKT_iiPi,"aw",@nobits
	.sectionflags	@""
	.align	4
.nv.shared._Z14max_idx_kernelIfEvPKT_iiPi:
	.zero		1156


//--------------------- .nv.shared.reserved.0     --------------------------
	.section	.nv.shared.reserved.0,"aw",@nobits
	.weak		__nv_reservedSMEM_offset_0_alias
	.size		__nv_reservedSMEM_offset_0_alias, 0, 64
	.other		__nv_reservedSMEM_offset_0_alias,@"STO_CUDA_RESERVED_SHARED STV_DEFAULT"
__nv_reservedSMEM_offset_0_alias:
	.zero		0
	.zero		64


//--------------------- .nv.global                --------------------------
	.section	.nv.global,"aw",@nobits
	.align	4
.nv.global:
	.type		blk_num,@object
	.size		blk_num,(blk_vals - blk_num)
blk_num:
	.zero		4
	.type		blk_vals,@object
	.size		blk_vals,(blk_idxs - blk_vals)
blk_vals:
	.zero		131076
	.type		blk_idxs,@object
	.size		blk_idxs,(.L_1 - blk_idxs)
blk_idxs:
	.zero		131076
.L_1:


//--------------------- .nv.constant0._Z14max_idx_kernelIfEvPKT_iiPi --------------------------
	.section	.nv.constant0._Z14max_idx_kernelIfEvPKT_iiPi,"a",@progbits
	.sectionflags	@""
	.align	4
.nv.constant0._Z14max_idx_kernelIfEvPKT_iiPi:
	.zero		920


//--------------------- SYMBOLS --------------------------

	.type		.nv.reservedSmem.offset0,@object
	.size		.nv.reservedSmem.offset0,0x4
	.type		.nv.reservedSmem.cap,@object
	.size		.nv.reservedSmem.cap,0x4
